	.target	sm_90a

	.elftype	@"ET_EXEC"


//--------------------- .note.nv.tkinfo           --------------------------
	.section	.note.nv.tkinfo,"",@"SHT_NOTE"
	.sectionflags	@"SHF_NOTE_NV_TKINFO"
	.tkinfo
        /*0018*/ 	.word	0x00000002
        /*0030*/ 	.string	""
        /*0030*/ 	.string	"ptxas"
        /*0030*/ 	.string	"Cuda compilation tools, release 13.0, V13.0.88"
        /*0030*/ 	.string	"Build cuda_13.0.r13.0/compiler.36424714_0"
        /*0030*/ 	.string	"-arch sm_90a -m 64 "



//--------------------- .note.nv.cuinfo           --------------------------
	.section	.note.nv.cuinfo,"",@"SHT_NOTE"
	.sectionflags	@"SHF_NOTE_NV_CUINFO"
        /*0018*/ 	.short	0x0002
        /*001a*/ 	.short	0x005a
        /*001c*/ 	.short	0x0082
	.zero		2


//--------------------- .nv.info                  --------------------------
	.section	.nv.info,"",@"SHT_CUDA_INFO"
	.align	4


	//----- nvinfo : EIATTR_REGCOUNT
	.align		4
        /*0000*/ 	.byte	0x04, 0x2f
        /*0002*/ 	.short	(.L_15 - .L_14)
	.align		4
.L_14:
        /*0004*/ 	.word	index@(_ZN7cutlass13device_kernelINS_4gemm6kernel13GemmUniversalIN4cute5tupleIJiiiiEEENS1_10collective13CollectiveMmaINS1_34MainloopSm90TmaGmmaWarpSpecializedILi5ENS5_IJNS4_1CILi2EEESB_NSA_ILi1EEEEEENS1_35KernelTmaWarpSpecializedCooperativeEEENS5_IJNSA_ILi128EEENSA_ILi256EEENSA_ILi64EEEEEENS_6half_tENS5_IJlSC_lEEESK_SL_NS4_8TiledMMAINS4_8MMA_AtomIJNS4_4SM904GMMA26MMA_64x256x16_F32F16F16_SSILNSP_5MajorE0ELSR_0ELNSP_7ScaleInE1ELSS_1EEEEEENS4_6LayoutINS5_IJSB_SC_SC_EEENS5_IJSC_NSA_ILi0EEESX_EEEEENS5_IJNS4_10UnderscoreES10_S10_EEEEENS4_23SM90_TMA_LOAD_MULTICASTENS4_14ComposedLayoutINS4_7SwizzleILi3ELi4ELi3EEENS4_18smem_ptr_flag_bitsILi16EEENSV_INS5_IJNSA_ILi8EEESI_EEENS5_IJSI_SC_EEEEEEEvNS4_8identityES13_S1D_vS1E_EENS_8epilogue10collective6detail29Sm90TmaWarpSpecializedAdapterINS1H_15DefaultEpilogueISK_SL_SL_NS1G_6thread17LinearCombinationISK_Li1EffLNS1L_9ScaleType4KindE0ELNS_15FloatRoundStyleE2ESK_EENS1_15EpilogueDefaultEEEEEvvEEEEvNT_6ParamsE)
        /*0008*/ 	.word	0x000000a8


	//----- nvinfo : EIATTR_FRAME_SIZE
	.align		4
.L_15:
        /*000c*/ 	.byte	0x04, 0x11
        /*000e*/ 	.short	(.L_17 - .L_16)
	.align		4
.L_16:
        /*0010*/ 	.word	index@(_ZN7cutlass13device_kernelINS_4gemm6kernel13GemmUniversalIN4cute5tupleIJiiiiEEENS1_10collective13CollectiveMmaINS1_34MainloopSm90TmaGmmaWarpSpecializedILi5ENS5_IJNS4_1CILi2EEESB_NSA_ILi1EEEEEENS1_35KernelTmaWarpSpecializedCooperativeEEENS5_IJNSA_ILi128EEENSA_ILi256EEENSA_ILi64EEEEEENS_6half_tENS5_IJlSC_lEEESK_SL_NS4_8TiledMMAINS4_8MMA_AtomIJNS4_4SM904GMMA26MMA_64x256x16_F32F16F16_SSILNSP_5MajorE0ELSR_0ELNSP_7ScaleInE1ELSS_1EEEEEENS4_6LayoutINS5_IJSB_SC_SC_EEENS5_IJSC_NSA_ILi0EEESX_EEEEENS5_IJNS4_10UnderscoreES10_S10_EEEEENS4_23SM90_TMA_LOAD_MULTICASTENS4_14ComposedLayoutINS4_7SwizzleILi3ELi4ELi3EEENS4_18smem_ptr_flag_bitsILi16EEENSV_INS5_IJNSA_ILi8EEESI_EEENS5_IJSI_SC_EEEEEEEvNS4_8identityES13_S1D_vS1E_EENS_8epilogue10collective6detail29Sm90TmaWarpSpecializedAdapterINS1H_15DefaultEpilogueISK_SL_SL_NS1G_6thread17LinearCombinationISK_Li1EffLNS1L_9ScaleType4KindE0ELNS_15FloatRoundStyleE2ESK_EENS1_15EpilogueDefaultEEEEEvvEEEEvNT_6ParamsE)
        /*0014*/ 	.word	0x00000000


	//----- nvinfo : EIATTR_MIN_STACK_SIZE
	.align		4
.L_17:
        /*0018*/ 	.byte	0x04, 0x12
        /*001a*/ 	.short	(.L_19 - .L_18)
	.align		4
.L_18:
        /*001c*/ 	.word	index@(_ZN7cutlass13device_kernelINS_4gemm6kernel13GemmUniversalIN4cute5tupleIJiiiiEEENS1_10collective13CollectiveMmaINS1_34MainloopSm90TmaGmmaWarpSpecializedILi5ENS5_IJNS4_1CILi2EEESB_NSA_ILi1EEEEEENS1_35KernelTmaWarpSpecializedCooperativeEEENS5_IJNSA_ILi128EEENSA_ILi256EEENSA_ILi64EEEEEENS_6half_tENS5_IJlSC_lEEESK_SL_NS4_8TiledMMAINS4_8MMA_AtomIJNS4_4SM904GMMA26MMA_64x256x16_F32F16F16_SSILNSP_5MajorE0ELSR_0ELNSP_7ScaleInE1ELSS_1EEEEEENS4_6LayoutINS5_IJSB_SC_SC_EEENS5_IJSC_NSA_ILi0EEESX_EEEEENS5_IJNS4_10UnderscoreES10_S10_EEEEENS4_23SM90_TMA_LOAD_MULTICASTENS4_14ComposedLayoutINS4_7SwizzleILi3ELi4ELi3EEENS4_18smem_ptr_flag_bitsILi16EEENSV_INS5_IJNSA_ILi8EEESI_EEENS5_IJSI_SC_EEEEEEEvNS4_8identityES13_S1D_vS1E_EENS_8epilogue10collective6detail29Sm90TmaWarpSpecializedAdapterINS1H_15DefaultEpilogueISK_SL_SL_NS1G_6thread17LinearCombinationISK_Li1EffLNS1L_9ScaleType4KindE0ELNS_15FloatRoundStyleE2ESK_EENS1_15EpilogueDefaultEEEEEvvEEEEvNT_6ParamsE)
        /*0020*/ 	.word	0x00000000
.L_19:


//--------------------- .nv.compat                --------------------------
	.section	.nv.compat,"",@"SHT_CUDA_COMPAT_INFO"
	.align	4
        /*0000*/ 	.byte	0x02, 0x09, 0x01, 0x00, 0x02, 0x02, 0x04, 0x00, 0x02, 0x05, 0x05, 0x00, 0x03, 0x07, 0x01, 0x01
        /*0010*/ 	.byte	0x02, 0x03, 0x01, 0x00, 0x02, 0x06, 0x01, 0x00, 0x04, 0x0b, 0x08, 0x00, 0x00, 0x00, 0x00, 0x00
        /*0020*/ 	.byte	0x00, 0x00, 0x00, 0x00


//--------------------- .nv.info._ZN7cutlass13device_kernelINS_4gemm6kernel13GemmUniversalIN4cute5tupleIJiiiiEEENS1_10collective13CollectiveMmaINS1_34MainloopSm90TmaGmmaWarpSpecializedILi5ENS5_IJNS4_1CILi2EEESB_NSA_ILi1EEEEEENS1_35KernelTmaWarpSpecializedCooperativeEEENS5_IJNSA_ILi128EEENSA_ILi256EEENSA_ILi64EEEEEENS_6half_tENS5_IJlSC_lEEESK_SL_NS4_8TiledMMAINS4_8MMA_AtomIJNS4_4SM904GMMA26MMA_64x256x16_F32F16F16_SSILNSP_5MajorE0ELSR_0ELNSP_7ScaleInE1ELSS_1EEEEEENS4_6LayoutINS5_IJSB_SC_SC_EEENS5_IJSC_NSA_ILi0EEESX_EEEEENS5_IJNS4_10UnderscoreES10_S10_EEEEENS4_23SM90_TMA_LOAD_MULTICASTENS4_14ComposedLayoutINS4_7SwizzleILi3ELi4ELi3EEENS4_18smem_ptr_flag_bitsILi16EEENSV_INS5_IJNSA_ILi8EEESI_EEENS5_IJSI_SC_EEEEEEEvNS4_8identityES13_S1D_vS1E_EENS_8epilogue10collective6detail29Sm90TmaWarpSpecializedAdapterINS1H_15DefaultEpilogueISK_SL_SL_NS1G_6thread17LinearCombinationISK_Li1EffLNS1L_9ScaleType4KindE0ELNS_15FloatRoundStyleE2ESK_EENS1_15EpilogueDefaultEEEEEvvEEEEvNT_6ParamsE --------------------------
	.section	.nv.info._ZN7cutlass13device_kernelINS_4gemm6kernel13GemmUniversalIN4cute5tupleIJiiiiEEENS1_10collective13CollectiveMmaINS1_34MainloopSm90TmaGmmaWarpSpecializedILi5ENS5_IJNS4_1CILi2EEESB_NSA_ILi1EEEEEENS1_35KernelTmaWarpSpecializedCooperativeEEENS5_IJNSA_ILi128EEENSA_ILi256EEENSA_ILi64EEEEEENS_6half_tENS5_IJlSC_lEEESK_SL_NS4_8TiledMMAINS4_8MMA_AtomIJNS4_4SM904GMMA26MMA_64x256x16_F32F16F16_SSILNSP_5MajorE0ELSR_0ELNSP_7ScaleInE1ELSS_1EEEEEENS4_6LayoutINS5_IJSB_SC_SC_EEENS5_IJSC_NSA_ILi0EEESX_EEEEENS5_IJNS4_10UnderscoreES10_S10_EEEEENS4_23SM90_TMA_LOAD_MULTICASTENS4_14ComposedLayoutINS4_7SwizzleILi3ELi4ELi3EEENS4_18smem_ptr_flag_bitsILi16EEENSV_INS5_IJNSA_ILi8EEESI_EEENS5_IJSI_SC_EEEEEEEvNS4_8identityES13_S1D_vS1E_EENS_8epilogue10collective6detail29Sm90TmaWarpSpecializedAdapterINS1H_15DefaultEpilogueISK_SL_SL_NS1G_6thread17LinearCombinationISK_Li1EffLNS1L_9ScaleType4KindE0ELNS_15FloatRoundStyleE2ESK_EENS1_15EpilogueDefaultEEEEEvvEEEEvNT_6ParamsE,"",@"SHT_CUDA_INFO"
	.sectionflags	@""
	.align	4


	//----- nvinfo : EIATTR_CUDA_API_VERSION
	.align		4
        /*0000*/ 	.byte	0x04, 0x37
        /*0002*/ 	.short	(.L_21 - .L_20)
.L_20:
        /*0004*/ 	.word	0x00000082


	//----- nvinfo : EIATTR_KPARAM_INFO
	.align		4
.L_21:
        /*0008*/ 	.byte	0x04, 0x17
        /*000a*/ 	.short	(.L_23 - .L_22)
.L_22:
        /*000c*/ 	.word	0x00000000
        /*0010*/ 	.short	0x0000
        /*0012*/ 	.short	0x0070
        /*0014*/ 	.byte	0x00, 0xf0, 0x01, 0x10


	//----- nvinfo : EIATTR_SPARSE_MMA_MASK
	.align		4
.L_23:
        /*0018*/ 	.byte	0x03, 0x50
        /*001a*/ 	.short	0x0000


	//----- nvinfo : EIATTR_MAXREG_COUNT
	.align		4
        /*001c*/ 	.byte	0x03, 0x1b
        /*001e*/ 	.short	0x00a8


	//----- nvinfo : EIATTR_NUM_BARRIERS
	.align		4
        /*0020*/ 	.byte	0x02, 0x4c
        /*0022*/ 	.byte	0x01
	.zero		1


	//----- nvinfo : EIATTR_EXTERNS
	.align		4
        /*0024*/ 	.byte	0x04, 0x0f
        /*0026*/ 	.short	(.L_25 - .L_24)


	//   ....[0]....
	.align		4
.L_24:
        /*0028*/ 	.word	index@(__assertfail)


	//----- nvinfo : EIATTR_MERCURY_ISA_VERSION
	.align		4
.L_25:
        /*002c*/ 	.byte	0x03, 0x5f
        /*002e*/ 	.short	0x0101


	//----- nvinfo : EIATTR_INT_WARP_WIDE_INSTR_OFFSETS
	.align		4
        /*0030*/ 	.byte	0x04, 0x31
        /*0032*/ 	.short	(.L_27 - .L_26)


	//   ....[0]....
.L_26:
        /*0034*/ 	.word	0x000004a0


	//   ....[1]....
        /*0038*/ 	.word	0x000004d0


	//   ....[2]....
        /*003c*/ 	.word	0x00000690


	//----- nvinfo : EIATTR_COOP_GROUP_MASK_REGIDS
	.align		4
.L_27:
        /*0040*/ 	.byte	0x04, 0x29
        /*0042*/ 	.short	(.L_29 - .L_28)


	//   ....[0]....
.L_28:
        /*0044*/ 	.word	0xffffffff


	//   ....[1]....
        /*0048*/ 	.word	0xffffffff


	//   ....[2]....
        /*004c*/ 	.word	0xffffffff


	//   ....[3]....
        /*0050*/ 	.word	0xffffffff


	//   ....[4]....
        /*0054*/ 	.word	0xffffffff


	//   ....[5]....
        /*0058*/ 	.word	0xffffffff


	//----- nvinfo : EIATTR_COOP_GROUP_INSTR_OFFSETS
	.align		4
.L_29:
        /*005c*/ 	.byte	0x04, 0x28
        /*005e*/ 	.short	(.L_31 - .L_30)


	//   ....[0]....
.L_30:
        /*0060*/ 	.word	0x00000060


	//   ....[1]....
        /*0064*/ 	.word	0x00000070


	//   ....[2]....
        /*0068*/ 	.word	0x00000130


	//   ....[3]....
        /*006c*/ 	.word	0x000002f0


	//   ....[4]....
        /*0070*/ 	.word	0x00000810


	//   ....[5]....
        /*0074*/ 	.word	0x00001260


	//----- nvinfo : EIATTR_REG_RECONFIG
	.align		4
.L_31:
        /*0078*/ 	.byte	0x01, 0x54
	.zero		2


	//----- nvinfo : EIATTR_SYSCALL_OFFSETS
	.align		4
        /*007c*/ 	.byte	0x04, 0x46
        /*007e*/ 	.short	(.L_33 - .L_32)


	//   ....[0]....
.L_32:
        /*0080*/ 	.word	0x00001420


	//----- nvinfo : EIATTR_MBARRIER_INSTR_OFFSETS
	.align		4
.L_33:
        /*0084*/ 	.byte	0x04, 0x39
        /*0086*/ 	.short	(.L_35 - .L_34)


	//   ....[0]....
.L_34:
        /*0088*/ 	.word	0x00000230
        /*008c*/ 	.word	0x000000ff
        /*0090*/ 	.word	0x00000000
        /*0094*/ 	.short	0x0100
        /*0096*/ 	.byte	0x08
	.zero		1


	//   ....[1]....
        /*0098*/ 	.word	0x00000240
        /*009c*/ 	.word	0x000000ff
        /*00a0*/ 	.word	0x00000028
        /*00a4*/ 	.short	0x0100
        /*00a6*/ 	.byte	0x08
	.zero		1


	//   ....[2]....
        /*00a8*/ 	.word	0x00000250
        /*00ac*/ 	.word	0x000000ff
        /*00b0*/ 	.word	0x00000008
        /*00b4*/ 	.short	0x0100
        /*00b6*/ 	.byte	0x08
	.zero		1


	//   ....[3]....
        /*00b8*/ 	.word	0x00000260
        /*00bc*/ 	.word	0x000000ff
        /*00c0*/ 	.word	0x00000030
        /*00c4*/ 	.short	0x0100
        /*00c6*/ 	.byte	0x08
	.zero		1


	//   ....[4]....
        /*00c8*/ 	.word	0x00000270
        /*00cc*/ 	.word	0x000000ff
        /*00d0*/ 	.word	0x00000010
        /*00d4*/ 	.short	0x0100
        /*00d6*/ 	.byte	0x08
	.zero		1


	//   ....[5]....
        /*00d8*/ 	.word	0x00000280
        /*00dc*/ 	.word	0x000000ff
        /*00e0*/ 	.word	0x00000038
        /*00e4*/ 	.short	0x0100
        /*00e6*/ 	.byte	0x08
	.zero		1


	//   ....[6]....
        /*00e8*/ 	.word	0x00000290
        /*00ec*/ 	.word	0x000000ff
        /*00f0*/ 	.word	0x00000018
        /*00f4*/ 	.short	0x0100
        /*00f6*/ 	.byte	0x08
	.zero		1


	//   ....[7]....
        /*00f8*/ 	.word	0x000002a0
        /*00fc*/ 	.word	0x000000ff
        /*0100*/ 	.word	0x00000040
        /*0104*/ 	.short	0x0100
        /*0106*/ 	.byte	0x08
	.zero		1


	//   ....[8]....
        /*0108*/ 	.word	0x000002b0
        /*010c*/ 	.word	0x000000ff
        /*0110*/ 	.word	0x00000020
        /*0114*/ 	.short	0x0100
        /*0116*/ 	.byte	0x08
	.zero		1


	//   ....[9]....
        /*0118*/ 	.word	0x000002c0
        /*011c*/ 	.word	0x000000ff
        /*0120*/ 	.word	0x00000048
        /*0124*/ 	.short	0x0100
        /*0126*/ 	.byte	0x08
	.zero		1


	//   ....[10]....
        /*0128*/ 	.word	0x00000710
        /*012c*/ 	.word	0x000000ff
        /*0130*/ 	.word	0x00000060
        /*0134*/ 	.short	0x0100
        /*0136*/ 	.byte	0x06
	.zero		1


	//   ....[11]....
        /*0138*/ 	.word	0x000007a0
        /*013c*/ 	.word	0x000000ff
        /*0140*/ 	.word	0x00000068
        /*0144*/ 	.short	0x0100
        /*0146*/ 	.byte	0x06
	.zero		1


	//   ....[12]....
        /*0148*/ 	.word	0x000014e0
        /*014c*/ 	.word	0x00000003
        /*0150*/ 	.word	0x00000000
        /*0154*/ 	.short	0x010a
        /*0156*/ 	.byte	0x3f
	.zero		1


	//   ....[13]....
        /*0158*/ 	.word	0x00001520
        /*015c*/ 	.word	0x00000003
        /*0160*/ 	.word	0x00000000
        /*0164*/ 	.short	0x010a
        /*0166*/ 	.byte	0x3f
	.zero		1


	//   ....[14]....
        /*0168*/ 	.word	0x00001920
        /*016c*/ 	.word	0x00000005
        /*0170*/ 	.word	0x00000000
        /*0174*/ 	.short	0x010a
        /*0176*/ 	.byte	0x3f
	.zero		1


	//   ....[15]....
        /*0178*/ 	.word	0x00001960
        /*017c*/ 	.word	0x00000005
        /*0180*/ 	.word	0x00000000
        /*0184*/ 	.short	0x010a
        /*0186*/ 	.byte	0x3f
	.zero		1


	//   ....[16]....
        /*0188*/ 	.word	0x00001bf0
        /*018c*/ 	.word	0x00000005
        /*0190*/ 	.word	0x00000000
        /*0194*/ 	.short	0x0101
        /*0196*/ 	.byte	0x3f
	.zero		1


	//   ....[17]....
        /*0198*/ 	.word	0x00001e10
        /*019c*/ 	.word	0x00000003
        /*01a0*/ 	.word	0x00000000
        /*01a4*/ 	.short	0x0101
        /*01a6*/ 	.byte	0x3f
	.zero		1


	//   ....[18]....
        /*01a8*/ 	.word	0x0000acd0
        /*01ac*/ 	.word	0x0000000e
        /*01b0*/ 	.word	0x00000028
        /*01b4*/ 	.short	0x010a
        /*01b6*/ 	.byte	0x3f
	.zero		1


	//   ....[19]....
        /*01b8*/ 	.word	0x0000b080
        /*01bc*/ 	.word	0x00000006
        /*01c0*/ 	.word	0x00000068
        /*01c4*/ 	.short	0x0101
        /*01c6*/ 	.byte	0x3f
	.zero		1


	//   ....[20]....
        /*01c8*/ 	.word	0x0000b7b0
        /*01cc*/ 	.word	0x00000007
        /*01d0*/ 	.word	0x00000000
        /*01d4*/ 	.short	0x010a
        /*01d6*/ 	.byte	0x3f
	.zero		1


	//   ....[21]....
        /*01d8*/ 	.word	0x0000b830
        /*01dc*/ 	.word	0x00000009
        /*01e0*/ 	.word	0x00000000
        /*01e4*/ 	.short	0x010a
        /*01e6*/ 	.byte	0x3f
	.zero		1


	//   ....[22]....
        /*01e8*/ 	.word	0x0000b8c0
        /*01ec*/ 	.word	0x00000006
        /*01f0*/ 	.word	0x00000000
        /*01f4*/ 	.short	0x010a
        /*01f6*/ 	.byte	0x3f
	.zero		1


	//   ....[23]....
        /*01f8*/ 	.word	0x0000b950
        /*01fc*/ 	.word	0x00000009
        /*0200*/ 	.word	0x00000000
        /*0204*/ 	.short	0x010a
        /*0206*/ 	.byte	0x3f
	.zero		1


	//   ....[24]....
        /*0208*/ 	.word	0x0000b9e0
        /*020c*/ 	.word	0x00000003
        /*0210*/ 	.word	0x00000000
        /*0214*/ 	.short	0x010a
        /*0216*/ 	.byte	0x3f
	.zero		1


	//   ....[25]....
        /*0218*/ 	.word	0x0000ba40
        /*021c*/ 	.word	0x00000003
        /*0220*/ 	.word	0x00000000
        /*0224*/ 	.short	0x010a
        /*0226*/ 	.byte	0x3f
	.zero		1


	//   ....[26]....
        /*0228*/ 	.word	0x0000ba90
        /*022c*/ 	.word	0x00000005
        /*0230*/ 	.word	0x00000000
        /*0234*/ 	.short	0x010a
        /*0236*/ 	.byte	0x3f
	.zero		1


	//   ....[27]....
        /*0238*/ 	.word	0x0000bb60
        /*023c*/ 	.word	0x0000000e
        /*0240*/ 	.word	0x00000028
        /*0244*/ 	.short	0x010a
        /*0246*/ 	.byte	0x3f
	.zero		1


	//   ....[28]....
        /*0248*/ 	.word	0x0000bc30
        /*024c*/ 	.word	0x00000007
        /*0250*/ 	.word	0x00000000
        /*0254*/ 	.short	0x010a
        /*0256*/ 	.byte	0x3f
	.zero		1


	//   ....[29]....
        /*0258*/ 	.word	0x0000bc80
        /*025c*/ 	.word	0x00000009
        /*0260*/ 	.word	0x00000000
        /*0264*/ 	.short	0x010a
        /*0266*/ 	.byte	0x3f
	.zero		1


	//   ....[30]....
        /*0268*/ 	.word	0x0000bcd0
        /*026c*/ 	.word	0x00000006
        /*0270*/ 	.word	0x00000000
        /*0274*/ 	.short	0x010a
        /*0276*/ 	.byte	0x3f
	.zero		1


	//   ....[31]....
        /*0278*/ 	.word	0x0000bd20
        /*027c*/ 	.word	0x00000009
        /*0280*/ 	.word	0x00000000
        /*0284*/ 	.short	0x010a
        /*0286*/ 	.byte	0x3f
	.zero		1


	//----- nvinfo : EIATTR_NUM_MBARRIERS
	.align		4
.L_35:
        /*0288*/ 	.byte	0x03, 0x38
        /*028a*/ 	.short	0x000c


	//----- nvinfo : EIATTR_EXIT_INSTR_OFFSETS
	.align		4
        /*028c*/ 	.byte	0x04, 0x1c
        /*028e*/ 	.short	(.L_37 - .L_36)


	//   ....[0]....
.L_36:
        /*0290*/ 	.word	0x00000970


	//   ....[1]....
        /*0294*/ 	.word	0x00001190


	//   ....[2]....
        /*0298*/ 	.word	0x0000a310


	//   ....[3]....
        /*029c*/ 	.word	0x0000a870


	//   ....[4]....
        /*02a0*/ 	.word	0x0000ba30


	//----- nvinfo : EIATTR_MAX_THREADS
	.align		4
.L_37:
        /*02a4*/ 	.byte	0x04, 0x05
        /*02a6*/ 	.short	(.L_39 - .L_38)
.L_38:
        /*02a8*/ 	.word	0x00000180
        /*02ac*/ 	.word	0x00000001
        /*02b0*/ 	.word	0x00000001


	//----- nvinfo : EIATTR_CRS_STACK_SIZE
	.align		4
.L_39:
        /*02b4*/ 	.byte	0x04, 0x1e
        /*02b6*/ 	.short	(.L_41 - .L_40)
.L_40:
        /*02b8*/ 	.word	0x00000000


	//----- nvinfo : EIATTR_CBANK_PARAM_SIZE
	.align		4
.L_41:
        /*02bc*/ 	.byte	0x03, 0x19
        /*02be*/ 	.short	0x0470


	//----- nvinfo : EIATTR_PARAM_CBANK
	.align		4
        /*02c0*/ 	.byte	0x04, 0x0a
        /*02c2*/ 	.short	(.L_43 - .L_42)
	.align		4
.L_42:
        /*02c4*/ 	.word	index@(.nv.constant0._ZN7cutlass13device_kernelINS_4gemm6kernel13GemmUniversalIN4cute5tupleIJiiiiEEENS1_10collective13CollectiveMmaINS1_34MainloopSm90TmaGmmaWarpSpecializedILi5ENS5_IJNS4_1CILi2EEESB_NSA_ILi1EEEEEENS1_35KernelTmaWarpSpecializedCooperativeEEENS5_IJNSA_ILi128EEENSA_ILi256EEENSA_ILi64EEEEEENS_6half_tENS5_IJlSC_lEEESK_SL_NS4_8TiledMMAINS4_8MMA_AtomIJNS4_4SM904GMMA26MMA_64x256x16_F32F16F16_SSILNSP_5MajorE0ELSR_0ELNSP_7ScaleInE1ELSS_1EEEEEENS4_6LayoutINS5_IJSB_SC_SC_EEENS5_IJSC_NSA_ILi0EEESX_EEEEENS5_IJNS4_10UnderscoreES10_S10_EEEEENS4_23SM90_TMA_LOAD_MULTICASTENS4_14ComposedLayoutINS4_7SwizzleILi3ELi4ELi3EEENS4_18smem_ptr_flag_bitsILi16EEENSV_INS5_IJNSA_ILi8EEESI_EEENS5_IJSI_SC_EEEEEEEvNS4_8identityES13_S1D_vS1E_EENS_8epilogue10collective6detail29Sm90TmaWarpSpecializedAdapterINS1H_15DefaultEpilogueISK_SL_SL_NS1G_6thread17LinearCombinationISK_Li1EffLNS1L_9ScaleType4KindE0ELNS_15FloatRoundStyleE2ESK_EENS1_15EpilogueDefaultEEEEEvvEEEEvNT_6ParamsE)
        /*02c8*/ 	.short	0x0210
        /*02ca*/ 	.short	0x0470


	//----- nvinfo : EIATTR_SW_WAR
	.align		4
.L_43:
        /*02cc*/ 	.byte	0x04, 0x36
        /*02ce*/ 	.short	(.L_45 - .L_44)
.L_44:
        /*02d0*/ 	.word	0x00000008
.L_45:


//--------------------- .nv.callgraph             --------------------------
	.section	.nv.callgraph,"",@"SHT_CUDA_CALLGRAPH"
	.align	4
	.sectionentsize	8
	.align		4
        /*0000*/ 	.word	0x00000000
	.align		4
        /*0004*/ 	.word	0xffffffff
	.align		4
        /*0008*/ 	.word	index@(_ZN7cutlass13device_kernelINS_4gemm6kernel13GemmUniversalIN4cute5tupleIJiiiiEEENS1_10collective13CollectiveMmaINS1_34MainloopSm90TmaGmmaWarpSpecializedILi5ENS5_IJNS4_1CILi2EEESB_NSA_ILi1EEEEEENS1_35KernelTmaWarpSpecializedCooperativeEEENS5_IJNSA_ILi128EEENSA_ILi256EEENSA_ILi64EEEEEENS_6half_tENS5_IJlSC_lEEESK_SL_NS4_8TiledMMAINS4_8MMA_AtomIJNS4_4SM904GMMA26MMA_64x256x16_F32F16F16_SSILNSP_5MajorE0ELSR_0ELNSP_7ScaleInE1ELSS_1EEEEEENS4_6LayoutINS5_IJSB_SC_SC_EEENS5_IJSC_NSA_ILi0EEESX_EEEEENS5_IJNS4_10UnderscoreES10_S10_EEEEENS4_23SM90_TMA_LOAD_MULTICASTENS4_14ComposedLayoutINS4_7SwizzleILi3ELi4ELi3EEENS4_18smem_ptr_flag_bitsILi16EEENSV_INS5_IJNSA_ILi8EEESI_EEENS5_IJSI_SC_EEEEEEEvNS4_8identityES13_S1D_vS1E_EENS_8epilogue10collective6detail29Sm90TmaWarpSpecializedAdapterINS1H_15DefaultEpilogueISK_SL_SL_NS1G_6thread17LinearCombinationISK_Li1EffLNS1L_9ScaleType4KindE0ELNS_15FloatRoundStyleE2ESK_EENS1_15EpilogueDefaultEEEEEvvEEEEvNT_6ParamsE)
	.align		4
        /*000c*/ 	.word	index@(__assertfail)
	.align		4
        /*0010*/ 	.word	0x00000000
	.align		4
        /*0014*/ 	.word	0xfffffffe
	.align		4
        /*0018*/ 	.word	0x00000000
	.align		4
        /*001c*/ 	.word	0xfffffffd
	.align		4
        /*0020*/ 	.word	0x00000000
	.align		4
        /*0024*/ 	.word	0xfffffffc


//--------------------- .nv.constant4             --------------------------
	.section	.nv.constant4,"a",@progbits
	.align	8
	.align		8
.nv.constant4:
        /*0000*/ 	.dword	__assertfail
	.align		8
        /*0008*/ 	.dword	__unnamed_1
	.align		8
        /*0010*/ 	.dword	_ZN39_INTERNAL_df74731b_4_k_cu_45388b2a_39414cuda3std3__45__cpo5beginE
	.align		8
        /*0018*/ 	.dword	_ZN39_INTERNAL_df74731b_4_k_cu_45388b2a_39414cuda3std3__45__cpo3endE
	.align		8
        /*0020*/ 	.dword	_ZN39_INTERNAL_df74731b_4_k_cu_45388b2a_39414cuda3std3__45__cpo6cbeginE
	.align		8
        /*0028*/ 	.dword	_ZN39_INTERNAL_df74731b_4_k_cu_45388b2a_39414cuda3std3__45__cpo4cendE
	.align		8
        /*0030*/ 	.dword	_ZN39_INTERNAL_df74731b_4_k_cu_45388b2a_39414cuda3std3__441_GLOBAL__N__df74731b_4_k_cu_45388b2a_39416ignoreE
	.align		8
        /*0038*/ 	.dword	_ZN39_INTERNAL_df74731b_4_k_cu_45388b2a_39414cuda3std3__419piecewise_constructE
	.align		8
        /*0040*/ 	.dword	_ZN39_INTERNAL_df74731b_4_k_cu_45388b2a_39414cuda3std3__48in_placeE
	.align		8
        /*0048*/ 	.dword	_ZN39_INTERNAL_df74731b_4_k_cu_45388b2a_39414cuda3std6ranges3__45__cpo4swapE
	.align		8
        /*0050*/ 	.dword	_ZN39_INTERNAL_df74731b_4_k_cu_45388b2a_39414cuda3std6ranges3__45__cpo9iter_moveE
	.align		8
        /*0058*/ 	.dword	_ZN39_INTERNAL_df74731b_4_k_cu_45388b2a_39414cute7productE
	.align		8
        /*0060*/ 	.dword	_ZN39_INTERNAL_df74731b_4_k_cu_45388b2a_39414cute1_E
	.align		8
        /*0068*/ 	.dword	$str$22
	.align		8
        /*0070*/ 	.dword	$str$23


//--------------------- .text._ZN7cutlass13device_kernelINS_4gemm6kernel13GemmUniversalIN4cute5tupleIJiiiiEEENS1_10collective13CollectiveMmaINS1_34MainloopSm90TmaGmmaWarpSpecializedILi5ENS5_IJNS4_1CILi2EEESB_NSA_ILi1EEEEEENS1_35KernelTmaWarpSpecializedCooperativeEEENS5_IJNSA_ILi128EEENSA_ILi256EEENSA_ILi64EEEEEENS_6half_tENS5_IJlSC_lEEESK_SL_NS4_8TiledMMAINS4_8MMA_AtomIJNS4_4SM904GMMA26MMA_64x256x16_F32F16F16_SSILNSP_5MajorE0ELSR_0ELNSP_7ScaleInE1ELSS_1EEEEEENS4_6LayoutINS5_IJSB_SC_SC_EEENS5_IJSC_NSA_ILi0EEESX_EEEEENS5_IJNS4_10UnderscoreES10_S10_EEEEENS4_23SM90_TMA_LOAD_MULTICASTENS4_14ComposedLayoutINS4_7SwizzleILi3ELi4ELi3EEENS4_18smem_ptr_flag_bitsILi16EEENSV_INS5_IJNSA_ILi8EEESI_EEENS5_IJSI_SC_EEEEEEEvNS4_8identityES13_S1D_vS1E_EENS_8epilogue10collective6detail29Sm90TmaWarpSpecializedAdapterINS1H_15DefaultEpilogueISK_SL_SL_NS1G_6thread17LinearCombinationISK_Li1EffLNS1L_9ScaleType4KindE0ELNS_15FloatRoundStyleE2ESK_EENS1_15EpilogueDefaultEEEEEvvEEEEvNT_6ParamsE --------------------------
	.section	.text._ZN7cutlass13device_kernelINS_4gemm6kernel13GemmUniversalIN4cute5tupleIJiiiiEEENS1_10collective13CollectiveMmaINS1_34MainloopSm90TmaGmmaWarpSpecializedILi5ENS5_IJNS4_1CILi2EEESB_NSA_ILi1EEEEEENS1_35KernelTmaWarpSpecializedCooperativeEEENS5_IJNSA_ILi128EEENSA_ILi256EEENSA_ILi64EEEEEENS_6half_tENS5_IJlSC_lEEESK_SL_NS4_8TiledMMAINS4_8MMA_AtomIJNS4_4SM904GMMA26MMA_64x256x16_F32F16F16_SSILNSP_5MajorE0ELSR_0ELNSP_7ScaleInE1ELSS_1EEEEEENS4_6LayoutINS5_IJSB_SC_SC_EEENS5_IJSC_NSA_ILi0EEESX_EEEEENS5_IJNS4_10UnderscoreES10_S10_EEEEENS4_23SM90_TMA_LOAD_MULTICASTENS4_14ComposedLayoutINS4_7SwizzleILi3ELi4ELi3EEENS4_18smem_ptr_flag_bitsILi16EEENSV_INS5_IJNSA_ILi8EEESI_EEENS5_IJSI_SC_EEEEEEEvNS4_8identityES13_S1D_vS1E_EENS_8epilogue10collective6detail29Sm90TmaWarpSpecializedAdapterINS1H_15DefaultEpilogueISK_SL_SL_NS1G_6thread17LinearCombinationISK_Li1EffLNS1L_9ScaleType4KindE0ELNS_15FloatRoundStyleE2ESK_EENS1_15EpilogueDefaultEEEEEvvEEEEvNT_6ParamsE,"ax",@progbits
	.align	128
.text._ZN7cutlass13device_kernelINS_4gemm6kernel13GemmUniversalIN4cute5tupleIJiiiiEEENS1_10collective13CollectiveMmaINS1_34MainloopSm90TmaGmmaWarpSpecializedILi5ENS5_IJNS4_1CILi2EEESB_NSA_ILi1EEEEEENS1_35KernelTmaWarpSpecializedCooperativeEEENS5_IJNSA_ILi128EEENSA_ILi256EEENSA_ILi64EEEEEENS_6half_tENS5_IJlSC_lEEESK_SL_NS4_8TiledMMAINS4_8MMA_AtomIJNS4_4SM904GMMA26MMA_64x256x16_F32F16F16_SSILNSP_5MajorE0ELSR_0ELNSP_7ScaleInE1ELSS_1EEEEEENS4_6LayoutINS5_IJSB_SC_SC_EEENS5_IJSC_NSA_ILi0EEESX_EEEEENS5_IJNS4_10UnderscoreES10_S10_EEEEENS4_23SM90_TMA_LOAD_MULTICASTENS4_14ComposedLayoutINS4_7SwizzleILi3ELi4ELi3EEENS4_18smem_ptr_flag_bitsILi16EEENSV_INS5_IJNSA_ILi8EEESI_EEENS5_IJSI_SC_EEEEEEEvNS4_8identityES13_S1D_vS1E_EENS_8epilogue10collective6detail29Sm90TmaWarpSpecializedAdapterINS1H_15DefaultEpilogueISK_SL_SL_NS1G_6thread17LinearCombinationISK_Li1EffLNS1L_9ScaleType4KindE0ELNS_15FloatRoundStyleE2ESK_EENS1_15EpilogueDefaultEEEEEvvEEEEvNT_6ParamsE:
        .type           _ZN7cutlass13device_kernelINS_4gemm6kernel13GemmUniversalIN4cute5tupleIJiiiiEEENS1_10collective13CollectiveMmaINS1_34MainloopSm90TmaGmmaWarpSpecializedILi5ENS5_IJNS4_1CILi2EEESB_NSA_ILi1EEEEEENS1_35KernelTmaWarpSpecializedCooperativeEEENS5_IJNSA_ILi128EEENSA_ILi256EEENSA_ILi64EEEEEENS_6half_tENS5_IJlSC_lEEESK_SL_NS4_8TiledMMAINS4_8MMA_AtomIJNS4_4SM904GMMA26MMA_64x256x16_F32F16F16_SSILNSP_5MajorE0ELSR_0ELNSP_7ScaleInE1ELSS_1EEEEEENS4_6LayoutINS5_IJSB_SC_SC_EEENS5_IJSC_NSA_ILi0EEESX_EEEEENS5_IJNS4_10UnderscoreES10_S10_EEEEENS4_23SM90_TMA_LOAD_MULTICASTENS4_14ComposedLayoutINS4_7SwizzleILi3ELi4ELi3EEENS4_18smem_ptr_flag_bitsILi16EEENSV_INS5_IJNSA_ILi8EEESI_EEENS5_IJSI_SC_EEEEEEEvNS4_8identityES13_S1D_vS1E_EENS_8epilogue10collective6detail29Sm90TmaWarpSpecializedAdapterINS1H_15DefaultEpilogueISK_SL_SL_NS1G_6thread17LinearCombinationISK_Li1EffLNS1L_9ScaleType4KindE0ELNS_15FloatRoundStyleE2ESK_EENS1_15EpilogueDefaultEEEEEvvEEEEvNT_6ParamsE,@function
        .size           _ZN7cutlass13device_kernelINS_4gemm6kernel13GemmUniversalIN4cute5tupleIJiiiiEEENS1_10collective13CollectiveMmaINS1_34MainloopSm90TmaGmmaWarpSpecializedILi5ENS5_IJNS4_1CILi2EEESB_NSA_ILi1EEEEEENS1_35KernelTmaWarpSpecializedCooperativeEEENS5_IJNSA_ILi128EEENSA_ILi256EEENSA_ILi64EEEEEENS_6half_tENS5_IJlSC_lEEESK_SL_NS4_8TiledMMAINS4_8MMA_AtomIJNS4_4SM904GMMA26MMA_64x256x16_F32F16F16_SSILNSP_5MajorE0ELSR_0ELNSP_7ScaleInE1ELSS_1EEEEEENS4_6LayoutINS5_IJSB_SC_SC_EEENS5_IJSC_NSA_ILi0EEESX_EEEEENS5_IJNS4_10UnderscoreES10_S10_EEEEENS4_23SM90_TMA_LOAD_MULTICASTENS4_14ComposedLayoutINS4_7SwizzleILi3ELi4ELi3EEENS4_18smem_ptr_flag_bitsILi16EEENSV_INS5_IJNSA_ILi8EEESI_EEENS5_IJSI_SC_EEEEEEEvNS4_8identityES13_S1D_vS1E_EENS_8epilogue10collective6detail29Sm90TmaWarpSpecializedAdapterINS1H_15DefaultEpilogueISK_SL_SL_NS1G_6thread17LinearCombinationISK_Li1EffLNS1L_9ScaleType4KindE0ELNS_15FloatRoundStyleE2ESK_EENS1_15EpilogueDefaultEEEEEvvEEEEvNT_6ParamsE,(.L_x_329 - _ZN7cutlass13device_kernelINS_4gemm6kernel13GemmUniversalIN4cute5tupleIJiiiiEEENS1_10collective13CollectiveMmaINS1_34MainloopSm90TmaGmmaWarpSpecializedILi5ENS5_IJNS4_1CILi2EEESB_NSA_ILi1EEEEEENS1_35KernelTmaWarpSpecializedCooperativeEEENS5_IJNSA_ILi128EEENSA_ILi256EEENSA_ILi64EEEEEENS_6half_tENS5_IJlSC_lEEESK_SL_NS4_8TiledMMAINS4_8MMA_AtomIJNS4_4SM904GMMA26MMA_64x256x16_F32F16F16_SSILNSP_5MajorE0ELSR_0ELNSP_7ScaleInE1ELSS_1EEEEEENS4_6LayoutINS5_IJSB_SC_SC_EEENS5_IJSC_NSA_ILi0EEESX_EEEEENS5_IJNS4_10UnderscoreES10_S10_EEEEENS4_23SM90_TMA_LOAD_MULTICASTENS4_14ComposedLayoutINS4_7SwizzleILi3ELi4ELi3EEENS4_18smem_ptr_flag_bitsILi16EEENSV_INS5_IJNSA_ILi8EEESI_EEENS5_IJSI_SC_EEEEEEEvNS4_8identityES13_S1D_vS1E_EENS_8epilogue10collective6detail29Sm90TmaWarpSpecializedAdapterINS1H_15DefaultEpilogueISK_SL_SL_NS1G_6thread17LinearCombinationISK_Li1EffLNS1L_9ScaleType4KindE0ELNS_15FloatRoundStyleE2ESK_EENS1_15EpilogueDefaultEEEEEvvEEEEvNT_6ParamsE)
        .other          _ZN7cutlass13device_kernelINS_4gemm6kernel13GemmUniversalIN4cute5tupleIJiiiiEEENS1_10collective13CollectiveMmaINS1_34MainloopSm90TmaGmmaWarpSpecializedILi5ENS5_IJNS4_1CILi2EEESB_NSA_ILi1EEEEEENS1_35KernelTmaWarpSpecializedCooperativeEEENS5_IJNSA_ILi128EEENSA_ILi256EEENSA_ILi64EEEEEENS_6half_tENS5_IJlSC_lEEESK_SL_NS4_8TiledMMAINS4_8MMA_AtomIJNS4_4SM904GMMA26MMA_64x256x16_F32F16F16_SSILNSP_5MajorE0ELSR_0ELNSP_7ScaleInE1ELSS_1EEEEEENS4_6LayoutINS5_IJSB_SC_SC_EEENS5_IJSC_NSA_ILi0EEESX_EEEEENS5_IJNS4_10UnderscoreES10_S10_EEEEENS4_23SM90_TMA_LOAD_MULTICASTENS4_14ComposedLayoutINS4_7SwizzleILi3ELi4ELi3EEENS4_18smem_ptr_flag_bitsILi16EEENSV_INS5_IJNSA_ILi8EEESI_EEENS5_IJSI_SC_EEEEEEEvNS4_8identityES13_S1D_vS1E_EENS_8epilogue10collective6detail29Sm90TmaWarpSpecializedAdapterINS1H_15DefaultEpilogueISK_SL_SL_NS1G_6thread17LinearCombinationISK_Li1EffLNS1L_9ScaleType4KindE0ELNS_15FloatRoundStyleE2ESK_EENS1_15EpilogueDefaultEEEEEvvEEEEvNT_6ParamsE,@"STO_CUDA_ENTRY STV_DEFAULT"
_ZN7cutlass13device_kernelINS_4gemm6kernel13GemmUniversalIN4cute5tupleIJiiiiEEENS1_10collective13CollectiveMmaINS1_34MainloopSm90TmaGmmaWarpSpecializedILi5ENS5_IJNS4_1CILi2EEESB_NSA_ILi1EEEEEENS1_35KernelTmaWarpSpecializedCooperativeEEENS5_IJNSA_ILi128EEENSA_ILi256EEENSA_ILi64EEEEEENS_6half_tENS5_IJlSC_lEEESK_SL_NS4_8TiledMMAINS4_8MMA_AtomIJNS4_4SM904GMMA26MMA_64x256x16_F32F16F16_SSILNSP_5MajorE0ELSR_0ELNSP_7ScaleInE1ELSS_1EEEEEENS4_6LayoutINS5_IJSB_SC_SC_EEENS5_IJSC_NSA_ILi0EEESX_EEEEENS5_IJNS4_10UnderscoreES10_S10_EEEEENS4_23SM90_TMA_LOAD_MULTICASTENS4_14ComposedLayoutINS4_7SwizzleILi3ELi4ELi3EEENS4_18smem_ptr_flag_bitsILi16EEENSV_INS5_IJNSA_ILi8EEESI_EEENS5_IJSI_SC_EEEEEEEvNS4_8identityES13_S1D_vS1E_EENS_8epilogue10collective6detail29Sm90TmaWarpSpecializedAdapterINS1H_15DefaultEpilogueISK_SL_SL_NS1G_6thread17LinearCombinationISK_Li1EffLNS1L_9ScaleType4KindE0ELNS_15FloatRoundStyleE2ESK_EENS1_15EpilogueDefaultEEEEEvvEEEEvNT_6ParamsE:
[----:B------:R-:W0:Y:S01]  /*0000*/  LDC R1, c[0x0][0x28] ;  /* 0x00000a00ff017b82 */ /* 0x000e220000000800 */
[----:B------:R-:W1:Y:S01]  /*0010*/  S2R R18, SR_TID.X ;  /* 0x0000000000127919 */ /* 0x000e620000002100 */
[----:B------:R-:W-:Y:S01]  /*0020*/  ELECT P0, URZ, PT ;  /* 0x00000000003f782f */ /* 0x000fe20003800000 */
[----:B------:R-:W-:Y:S01]  /*0030*/  BSSY B0, `(.L_x_0) ;  /* 0x000000f000007945 */ /* 0x000fe20003800000 */
[--C-:B-1----:R-:W-:Y:S02]  /*0040*/  SHF.R.U32.HI R0, RZ, 0x5, R18.reuse ;  /* 0x00000005ff007819 */ /* 0x102fe40000011612 */
[----:B------:R-:W-:-:S03]  /*0050*/  SHF.R.U32.HI R3, RZ, 0x7, R18 ;  /* 0x00000007ff037819 */ /* 0x000fc60000011612 */
[----:B------:R-:W1:Y:S04]  /*0060*/  SHFL.IDX PT, R2, R0, RZ, 0x1f ;  /* 0x00001fff00027589 */ /* 0x000e6800000e0000 */
[----:B------:R2:W3:Y:S01]  /*0070*/  SHFL.IDX PT, R5, R3, RZ, 0x1f ;  /* 0x00001fff03057589 */ /* 0x0004e200000e0000 */
[----:B-1----:R-:W-:-:S13]  /*0080*/  ISETP.NE.OR P0, PT, R2, RZ, !P0 ;  /* 0x000000ff0200720c */ /* 0x002fda0004705670 */
[----:B0-23--:R-:W-:Y:S05]  /*0090*/  @P0 BRA `(.L_x_1) ;  /* 0x0000000000200947 */ /* 0x00dfea0003800000 */
[----:B------:R-:W-:Y:S02]  /*00a0*/  ULDC.64 UR4, c[0x0][0x198] ;  /* 0x0000660000047ab9 */ /* 0x000fe40000000a00 */
[----:B------:R-:W-:Y:S02]  /*00b0*/  UIADD3 UR6, UP0, UR4, 0xf0, URZ ;  /* 0x000000f004067890 */ /* 0x000fe4000ff1e03f */
[----:B------:R-:W-:Y:S02]  /*00c0*/  UIADD3 UR4, UP1, UR4, 0x1f0, URZ ;  /* 0x000001f004047890 */ /* 0x000fe4000ff3e03f */
[----:B------:R-:W-:Y:S02]  /*00d0*/  UIADD3.X UR7, URZ, UR5, URZ, UP0, !UPT ;  /* 0x000000053f077290 */ /* 0x000fe400087fe43f */
[----:B------:R-:W-:-:S07]  /*00e0*/  UIADD3.X UR5, URZ, UR5, URZ, UP1, !UPT ;  /* 0x000000053f057290 */ /* 0x000fce0008ffe43f */
[----:B------:R0:W-:Y:S02]  /*00f0*/  UTMACCTL.PF [UR6] ;  /* 0x00000000060079b9 */ /* 0x0001e40008040000 */
[----:B------:R0:W-:Y:S02]  /*0100*/  UTMACCTL.PF [UR4] ;  /* 0x00000000040079b9 */ /* 0x0001e40008040000 */
[----:B0-----:R-:W-:Y:S01]  /*0110*/  NOP ;  /* 0x0000000000007918 */ /* 0x001fe20000000000 */
.L_x_1:
[----:B------:R-:W-:Y:S05]  /*0120*/  BSYNC B0 ;  /* 0x0000000000007941 */ /* 0x000fea0003800000 */
.L_x_0:
[----:B------:R-:W0:Y:S02]  /*0130*/  SHFL.IDX PT, R3, R0, RZ, 0x1f ;  /* 0x00001fff00037589 */ /* 0x000e2400000e0000 */
[----:B0-----:R-:W-:-:S13]  /*0140*/  ISETP.NE.AND P0, PT, R3, RZ, PT ;  /* 0x000000ff0300720c */ /* 0x001fda0003f05270 */
[----:B------:R-:W-:Y:S05]  /*0150*/  @P0 BRA `(.L_x_2) ;  /* 0x0000000000600947 */ /* 0x000fea0003800000 */
[----:B------:R-:W0:Y:S01]  /*0160*/  S2UR UR8, SR_CgaCtaId ;  /* 0x00000000000879c3 */ /* 0x000e220000008800 */
[----:B------:R-:W-:Y:S01]  /*0170*/  UMOV UR4, 0x400 ;  /* 0x0000040000047882 */ /* 0x000fe20000000000 */
[----:B------:R-:W-:Y:S01]  /*0180*/  UMOV UR5, 0x1 ;  /* 0x0000000100057882 */ /* 0x000fe20000000000 */
[----:B------:R-:W-:Y:S01]  /*0190*/  UMOV UR6, 0x6 ;  /* 0x0000000600067882 */ /* 0x000fe20000000000 */
[----:B------:R-:W-:Y:S01]  /*01a0*/  ELECT P0, URZ, PT ;  /* 0x00000000003f782f */ /* 0x000fe20003800000 */
[----:B------:R-:W-:-:S04]  /*01b0*/  UIADD3 UR6, -UR6, 0x100000, URZ ;  /* 0x0010000006067890 */ /* 0x000fc8000fffe13f */
[----:B------:R-:W-:Y:S02]  /*01c0*/  USHF.L.U32 UR7, UR6, 0xb, URZ ;  /* 0x0000000b06077899 */ /* 0x000fe4000800063f */
[----:B------:R-:W-:Y:S02]  /*01d0*/  USHF.L.U32 UR6, UR6, 0x1, URZ ;  /* 0x0000000106067899 */ /* 0x000fe4000800063f */
[----:B0-----:R-:W-:Y:S02]  /*01e0*/  ULEA UR8, UR8, UR4, 0x18 ;  /* 0x0000000408087291 */ /* 0x001fe4000f8ec03f */
[----:B------:R-:W-:-:S04]  /*01f0*/  UIADD3 UR4, -UR5, 0x100000, URZ ;  /* 0x0010000005047890 */ /* 0x000fc8000fffe13f */
[----:B------:R-:W-:Y:S02]  /*0200*/  USHF.L.U32 UR5, UR4, 0xb, URZ ;  /* 0x0000000b04057899 */ /* 0x000fe4000800063f */
[----:B------:R-:W-:Y:S01]  /*0210*/  USHF.L.U32 UR4, UR4, 0x1, URZ ;  /* 0x0000000104047899 */ /* 0x000fe2000800063f */
[----:B------:R-:W0:Y:S11]  /*0220*/  FENCE.VIEW.ASYNC.S ;  /* 0x00000000000073c6 */ /* 0x000e360000000000 */
[----:B0-----:R0:W1:Y:S01]  /*0230*/  SYNCS.EXCH.64 URZ, [UR8], UR4 ;  /* 0x00000004083f75b2 */ /* 0x0010620008000100 */
[----:B------:R0:W2:Y:S01]  /*0240*/  SYNCS.EXCH.64 URZ, [UR8+0x28], UR6 ;  /* 0x00002806083f75b2 */ /* 0x0000a20008000100 */
[----:B------:R0:W3:Y:S01]  /*0250*/  SYNCS.EXCH.64 URZ, [UR8+0x8], UR4 ;  /* 0x00000804083f75b2 */ /* 0x0000e20008000100 */
[----:B------:R0:W4:Y:S01]  /*0260*/  SYNCS.EXCH.64 URZ, [UR8+0x30], UR6 ;  /* 0x00003006083f75b2 */ /* 0x0001220008000100 */
[----:B------:R0:W0:Y:S01]  /*0270*/  SYNCS.EXCH.64 URZ, [UR8+0x10], UR4 ;  /* 0x00001004083f75b2 */ /* 0x0000220008000100 */
[----:B------:R0:W0:Y:S01]  /*0280*/  SYNCS.EXCH.64 URZ, [UR8+0x38], UR6 ;  /* 0x00003806083f75b2 */ /* 0x0000220008000100 */
[----:B------:R0:W0:Y:S01]  /*0290*/  SYNCS.EXCH.64 URZ, [UR8+0x18], UR4 ;  /* 0x00001804083f75b2 */ /* 0x0000220008000100 */
[----:B------:R0:W0:Y:S01]  /*02a0*/  SYNCS.EXCH.64 URZ, [UR8+0x40], UR6 ;  /* 0x00004006083f75b2 */ /* 0x0000220008000100 */
[----:B------:R0:W0:Y:S01]  /*02b0*/  SYNCS.EXCH.64 URZ, [UR8+0x20], UR4 ;  /* 0x00002004083f75b2 */ /* 0x0000220008000100 */
[----:B------:R0:W0:Y:S01]  /*02c0*/  SYNCS.EXCH.64 URZ, [UR8+0x48], UR6 ;  /* 0x00004806083f75b2 */ /* 0x0000220008000100 */
[----:B------:R-:W-:Y:S01]  /*02d0*/  NOP ;  /* 0x0000000000007918 */ /* 0x000fe20000000000 */
.L_x_2:
[----:B------:R-:W-:Y:S01]  /*02e0*/  SHF.R.S32.HI R7, RZ, 0x1f, R18 ;  /* 0x0000001fff077819 */ /* 0x000fe20000011412 */
[----:B------:R-:W5:Y:S01]  /*02f0*/  SHFL.IDX PT, R0, R0, RZ, 0x1f ;  /* 0x00001fff00007589 */ /* 0x000f6200000e0000 */
[----:B0-----:R-:W0:Y:S01]  /*0300*/  S2UR UR8, SR_CTAID.X ;  /* 0x00000000000879c3 */ /* 0x001e220000002500 */
[----:B------:R-:W-:Y:S02]  /*0310*/  ELECT P0, URZ, PT ;  /* 0x00000000003f782f */ /* 0x000fe40003800000 */
[----:B------:R-:W-:Y:S01]  /*0320*/  LEA.HI R7, R7, R18, RZ, 0x7 ;  /* 0x0000001207077211 */ /* 0x000fe200078f38ff */
[----:B------:R-:W1:Y:S01]  /*0330*/  S2R R4, SR_CTAID.Y ;  /* 0x0000000000047919 */ /* 0x000e620000002600 */
[----:B------:R-:W-:Y:S01]  /*0340*/  SHF.R.S32.HI R8, RZ, 0x1f, R3 ;  /* 0x0000001fff087819 */ /* 0x000fe20000011403 */
[----:B------:R-:W-:Y:S01]  /*0350*/  ULDC UR4, c[0x0][0x150] ;  /* 0x0000540000047ab9 */ /* 0x000fe20000000800 */
[----:B------:R-:W-:Y:S01]  /*0360*/  LOP3.LUT R7, R7, 0xffffff80, RZ, 0xc0, !PT ;  /* 0xffffff8007077812 */ /* 0x000fe200078ec0ff */
[----:B------:R-:W-:Y:S01]  /*0370*/  NOP ;  /* 0x0000000000007918 */ /* 0x000fe20000000000 */
[----:B------:R-:W-:Y:S01]  /*0380*/  LEA.HI R8, R8, R3, RZ, 0x2 ;  /* 0x0000000308087211 */ /* 0x000fe200078f10ff */
[----:B------:R-:W2:Y:S01]  /*0390*/  LDC R10, c[0x0][0x144] ;  /* 0x00005100ff0a7b82 */ /* 0x000ea20000000800 */
[----:B------:R-:W-:Y:S01]  /*03a0*/  NOP ;  /* 0x0000000000007918 */ /* 0x000fe20000000000 */
[----:B------:R-:W-:Y:S01]  /*03b0*/  IMAD.IADD R6, R18, 0x1, -R7 ;  /* 0x0000000112067824 */ /* 0x000fe200078e0a07 */
[----:B------:R-:W-:Y:S01]  /*03c0*/  LOP3.LUT R8, R8, 0x3ffffffc, RZ, 0xc0, !PT ;  /* 0x3ffffffc08087812 */ /* 0x000fe200078ec0ff */
[----:B------:R-:W-:Y:S01]  /*03d0*/  IMAD.MOV.U32 R22, RZ, RZ, 0x1 ;  /* 0x00000001ff167424 */ /* 0x000fe200078e00ff */
[----:B------:R-:W-:-:S02]  /*03e0*/  ISETP.NE.AND P3, PT, R5, RZ, PT ;  /* 0x000000ff0500720c */ /* 0x000fc40003f65270 */
[----:B------:R-:W-:Y:S01]  /*03f0*/  SHF.R.S32.HI R7, RZ, 0x1f, R6 ;  /* 0x0000001fff077819 */ /* 0x000fe20000011406 */
[----:B------:R-:W-:Y:S01]  /*0400*/  IMAD.IADD R8, R3, 0x1, -R8 ;  /* 0x0000000103087824 */ /* 0x000fe200078e0a08 */
[----:B------:R-:W3:Y:S02]  /*0410*/  LDC R13, c[0x0][0x140] ;  /* 0x00005000ff0d7b82 */ /* 0x000ee40000000800 */
[----:B------:R-:W-:Y:S02]  /*0420*/  LEA.HI R7, R7, R6, RZ, 0x3 ;  /* 0x0000000607077211 */ /* 0x000fe400078f18ff */
[----:B-----5:R-:W-:Y:S02]  /*0430*/  ISETP.NE.OR P0, PT, R0, RZ, !P0 ;  /* 0x000000ff0000720c */ /* 0x020fe40004705670 */
[--C-:B------:R-:W-:Y:S02]  /*0440*/  SHF.R.S32.HI R0, RZ, 0x3, R7.reuse ;  /* 0x00000003ff007819 */ /* 0x100fe40000011407 */
[----:B------:R-:W-:-:S02]  /*0450*/  SHF.R.S32.HI R7, RZ, 0x1f, R7 ;  /* 0x0000001fff077819 */ /* 0x000fc40000011407 */
[----:B0-----:R-:W-:Y:S02]  /*0460*/  I2FP.F32.U32 R9, UR8 ;  /* 0x0000000800097c45 */ /* 0x001fe40008201000 */
[----:B------:R-:W-:-:S03]  /*0470*/  LEA.HI R7, R7, R0, RZ, 0x2 ;  /* 0x0000000007077211 */ /* 0x000fc600078f10ff */
[----:B------:R-:W-:Y:S01]  /*0480*/  FMUL R9, R9, UR4 ;  /* 0x0000000409097c20 */ /* 0x000fe20008400000 */
[----:B------:R-:W-:Y:S01]  /*0490*/  LOP3.LUT R7, R7, 0xfffffffc, RZ, 0xc0, !PT ;  /* 0xfffffffc07077812 */ /* 0x000fe200078ec0ff */
[----:B------:R-:W-:Y:S01]  /*04a0*/  VOTEU.ALL UP0, P0 ;  /* 0x00000000003f7886 */ /* 0x000fe20000000000 */
[----:B-1----:R-:W-:Y:S01]  /*04b0*/  I2FP.F32.U32 R3, R4 ;  /* 0x0000000400037245 */ /* 0x002fe20000201000 */
[----:B------:R-:W-:Y:S01]  /*04c0*/  ULDC UR4, c[0x0][0x154] ;  /* 0x0000550000047ab9 */ /* 0x000fe20000000800 */
[----:B------:R-:W-:Y:S01]  /*04d0*/  VOTEU.ALL UP1, P0 ;  /* 0x00000000003f7886 */ /* 0x000fe20000020000 */
[----:B------:R-:W0:Y:S01]  /*04e0*/  F2I.U32.TRUNC.NTZ R9, R9 ;  /* 0x0000000900097305 */ /* 0x000e22000020f000 */
[----:B------:R-:W-:Y:S01]  /*04f0*/  IMAD.IADD R7, R0, 0x1, -R7 ;  /* 0x0000000100077824 */ /* 0x000fe200078e0a07 */
[----:B------:R-:W1:Y:S01]  /*0500*/  @!UP0 S2UR UR7, SR_CgaCtaId ;  /* 0x00000000000789c3 */ /* 0x000e620000008800 */
[----:B------:R-:W-:Y:S01]  /*0510*/  FMUL R12, R3, UR4 ;  /* 0x00000004030c7c20 */ /* 0x000fe20008400000 */
[----:B------:R-:W-:Y:S01]  /*0520*/  UMOV UR4, 0x20 ;  /* 0x0000002000047882 */ /* 0x000fe20000000000 */
[----:B------:R-:W-:Y:S01]  /*0530*/  IMAD R8, R8, 0x4, R7 ;  /* 0x0000000408087824 */ /* 0x000fe200078e0207 */
[----:B------:R-:W-:Y:S01]  /*0540*/  @!UP0 UMOV UR6, 0x400 ;  /* 0x0000040000068882 */ /* 0x000fe20000000000 */
[----:B------:R-:W-:-:S04]  /*0550*/  @!UP0 UIADD3 UR4, -UR4, 0x100000, URZ ;  /* 0x0010000004048890 */ /* 0x000fc8000fffe13f */
[----:B------:R-:W-:Y:S02]  /*0560*/  @!UP0 USHF.L.U32 UR5, UR4, 0xb, URZ ;  /* 0x0000000b04058899 */ /* 0x000fe4000800063f */
[----:B------:R-:W-:Y:S01]  /*0570*/  @!UP0 USHF.L.U32 UR4, UR4, 0x1, URZ ;  /* 0x0000000104048899 */ /* 0x000fe2000800063f */
[----:B---3--:R-:W-:Y:S01]  /*0580*/  ISETP.EQ.U32.AND P2, PT, R13, 0x1, PT ;  /* 0x000000010d00780c */ /* 0x008fe20003f42070 */
[----:B------:R-:W3:Y:S01]  /*0590*/  F2I.U32.TRUNC.NTZ R12, R12 ;  /* 0x0000000c000c7305 */ /* 0x000ee2000020f000 */
[----:B------:R-:W-:Y:S01]  /*05a0*/  LEA.HI R0, R8, R8, RZ, 0x1 ;  /* 0x0000000808007211 */ /* 0x000fe200078f08ff */
[----:B------:R-:W5:Y:S03]  /*05b0*/  LDC R7, c[0x0][0x148] ;  /* 0x00005200ff077b82 */ /* 0x000f660000000800 */
[----:B------:R-:W-:Y:S01]  /*05c0*/  LOP3.LUT R11, R0, 0xfffffffe, RZ, 0xc0, !PT ;  /* 0xfffffffe000b7812 */ /* 0x000fe200078ec0ff */
[----:B0-----:R-:W-:Y:S01]  /*05d0*/  IMAD.MOV R15, RZ, RZ, -R9 ;  /* 0x000000ffff0f7224 */ /* 0x001fe200078e0a09 */
[----:B------:R-:W-:-:S03]  /*05e0*/  SHF.R.S32.HI R9, RZ, 0x1f, R2 ;  /* 0x0000001fff097819 */ /* 0x000fc60000011402 */
[----:B--2---:R-:W-:Y:S01]  /*05f0*/  IMAD R3, R10, R15, UR8 ;  /* 0x000000080a037e24 */ /* 0x004fe2000f8e020f */
[----:B------:R-:W-:Y:S01]  /*0600*/  LEA.HI R9, R9, R2, RZ, 0x2 ;  /* 0x0000000209097211 */ /* 0x000fe200078f10ff */
[C---:B------:R-:W-:Y:S02]  /*0610*/  IMAD.IADD R0, R8.reuse, 0x1, -R11 ;  /* 0x0000000108007824 */ /* 0x040fe400078e0a0b */
[----:B------:R-:W-:Y:S01]  /*0620*/  IMAD.SHL.U32 R11, R8, 0x4, RZ ;  /* 0x00000004080b7824 */ /* 0x000fe200078e00ff */
[----:B------:R-:W-:Y:S01]  /*0630*/  LOP3.LUT R9, R9, 0xfffffffc, RZ, 0xc0, !PT ;  /* 0xfffffffc09097812 */ /* 0x000fe200078ec0ff */
[----:B---3--:R-:W-:Y:S01]  /*0640*/  IMAD.MOV R21, RZ, RZ, -R12 ;  /* 0x000000ffff157224 */ /* 0x008fe200078e0a0c */
[----:B------:R-:W-:Y:S01]  /*0650*/  ISETP.NE.AND P4, PT, R0, R3, PT ;  /* 0x000000030000720c */ /* 0x000fe20003f85270 */
[----:B-1----:R-:W-:Y:S01]  /*0660*/  @!UP0 ULEA UR6, UR7, UR6, 0x18 ;  /* 0x0000000607068291 */ /* 0x002fe2000f8ec03f */
[----:B------:R-:W-:Y:S01]  /*0670*/  LOP3.LUT R152, R8, 0xc, R11, 0x78, !PT ;  /* 0x0000000c08987812 */ /* 0x000fe200078e780b */
[----:B------:R-:W-:Y:S01]  /*0680*/  IMAD.IADD R0, R2, 0x1, -R9 ;  /* 0x0000000102007824 */ /* 0x000fe200078e0a09 */
[----:B------:R-:W-:Y:S01]  /*0690*/  VOTEU.ALL UP0, P0 ;  /* 0x00000000003f7886 */ /* 0x000fe20000000000 */
[----:B------:R-:W-:Y:S01]  /*06a0*/  LOP3.LUT P0, RZ, R6, 0x7, RZ, 0xc0, !PT ;  /* 0x0000000706ff7812 */ /* 0x000fe2000780c0ff */
[----:B------:R-:W-:-:S02]  /*06b0*/  VIADD R6, R5, 0xffffffff ;  /* 0xffffffff05067836 */ /* 0x000fc40000000000 */
[----:B------:R-:W-:Y:S01]  /*06c0*/  ISETP.NE.AND P1, PT, R0, 0x3, PT ;  /* 0x000000030000780c */ /* 0x000fe20003f25270 */
[----:B-----5:R-:W-:Y:S01]  /*06d0*/  IMAD R9, R7, R21, R4 ;  /* 0x0000001507097224 */ /* 0x020fe200078e0204 */
[----:B------:R-:W-:Y:S02]  /*06e0*/  ISETP.LT.U32.AND P0, PT, R152, 0x4, !P0 ;  /* 0x000000049800780c */ /* 0x000fe40004701070 */
[----:B------:R-:W-:Y:S01]  /*06f0*/  ISETP.EQ.OR P1, PT, R0, RZ, !P1 ;  /* 0x000000ff0000720c */ /* 0x000fe20004f22670 */
[----:B------:R-:W0:Y:S02]  /*0700*/  FENCE.VIEW.ASYNC.S ;  /* 0x00000000000073c6 */ /* 0x000e240000000000 */
[----:B0-----:R0:W1:Y:S01]  /*0710*/  @!UP0 SYNCS.EXCH.64 URZ, [UR6+0x60], UR4 ;  /* 0x00006004063f85b2 */ /* 0x0010620008000100 */
[----:B------:R-:W-:Y:S02]  /*0720*/  @P4 LEA.HI R2, R152, R152, RZ, 0x1 ;  /* 0x0000009898024211 */ /* 0x000fe400078f08ff */
[----:B------:R-:W-:-:S02]  /*0730*/  ISETP.EQ.AND P1, PT, R5, RZ, P1 ;  /* 0x000000ff0500720c */ /* 0x000fc40000f22270 */
[----:B------:R-:W-:Y:S02]  /*0740*/  @P4 SHF.R.S32.HI R2, RZ, 0x1, R2 ;  /* 0x00000001ff024819 */ /* 0x000fe40000011402 */
[----:B------:R-:W-:Y:S02]  /*0750*/  ISETP.GE.U32.AND P6, PT, R6, 0x2, PT ;  /* 0x000000020600780c */ /* 0x000fe40003fc6070 */
[----:B------:R-:W-:Y:S02]  /*0760*/  @P4 ISETP.NE.AND P5, PT, R2, R9, PT ;  /* 0x000000090200420c */ /* 0x000fe40003fa5270 */
[----:B------:R-:W-:Y:S02]  /*0770*/  SEL R9, RZ, 0x1, !P0 ;  /* 0x00000001ff097807 */ /* 0x000fe40004000000 */
[----:B------:R-:W-:Y:S02]  /*0780*/  @P4 SEL R22, RZ, 0x1, P5 ;  /* 0x00000001ff164807 */ /* 0x000fe40002800000 */
[----:B------:R-:W-:Y:S01]  /*0790*/  SEL R19, RZ, 0x1, !P1 ;  /* 0x00000001ff137807 */ /* 0x000fe20004800000 */
[----:B------:R0:W2:Y:S01]  /*07a0*/  @!UP1 SYNCS.EXCH.64 URZ, [UR6+0x68], UR4 ;  /* 0x00006804063f95b2 */ /* 0x0000a20008000100 */
[----:B------:R-:W-:Y:S01]  /*07b0*/  LOP3.LUT R22, R22, R9, RZ, 0xc0, !PT ;  /* 0x0000000916167212 */ /* 0x000fe200078ec0ff */
[----:B------:R-:W-:Y:S01]  /*07c0*/  NOP ;  /* 0x0000000000007918 */ /* 0x000fe20000000000 */
[----:B------:R-:W-:Y:S01]  /*07d0*/  SEL R19, R19, 0x2, P6 ;  /* 0x0000000213137807 */ /* 0x000fe20003000000 */
[----:B------:R-:W-:Y:S06]  /*07e0*/  @!P2 BRA `(.L_x_3) ;  /* 0x000000000008a947 */ /* 0x000fec0003800000 */
[----:B-12-4-:R-:W-:Y:S01]  /*07f0*/  UCGABAR_ARV ;  /* 0x00000000000079c7 */ /* 0x016fe20008000000 */
[----:B------:R-:W-:Y:S05]  /*0800*/  BRA `(.L_x_4) ;  /* 0x0000000000047947 */ /* 0x000fea0003800000 */
.L_x_3:
[----:B-12-4-:R-:W-:Y:S01]  /*0810*/  NOP ;  /* 0x0000000000007918 */ /* 0x016fe20000000000 */
.L_x_4:
[----:B------:R-:W1:Y:S01]  /*0820*/  LDC R2, c[0x0][0x65c] ;  /* 0x00019700ff027b82 */ /* 0x000e620000000800 */
[----:B------:R-:W-:Y:S02]  /*0830*/  IMAD.U32 R8, RZ, RZ, UR8 ;  /* 0x00000008ff087e24 */ /* 0x000fe4000f8e00ff */
[----:B------:R-:W-:Y:S01]  /*0840*/  IMAD.MOV.U32 R9, RZ, RZ, RZ ;  /* 0x000000ffff097224 */ /* 0x000fe200078e00ff */
[----:B-1----:R-:W-:-:S04]  /*0850*/  ISETP.NE.AND P1, PT, R2, 0x1, PT ;  /* 0x000000010200780c */ /* 0x002fc80003f25270 */
[----:B------:R-:W-:-:S09]  /*0860*/  P2R R5, PR, RZ, 0x2 ;  /* 0x00000002ff057803 */ /* 0x000fd20000000000 */
[----:B------:R-:W1:Y:S01]  /*0870*/  @P1 LDC R17, c[0x0][0x10] ;  /* 0x00000400ff111b82 */ /* 0x000e620000000800 */
[----:B------:R-:W-:Y:S02]  /*0880*/  @P1 IMAD.MOV.U32 R5, RZ, RZ, RZ ;  /* 0x000000ffff051224 */ /* 0x000fe400078e00ff */
[----:B------:R-:W-:-:S05]  /*0890*/  @P1 IMAD.MOV.U32 R13, RZ, RZ, RZ ;  /* 0x000000ffff0d1224 */ /* 0x000fca00078e00ff */
[----:B------:R-:W2:Y:S01]  /*08a0*/  @!P1 LDC R11, c[0x0][0xc] ;  /* 0x00000300ff0b9b82 */ /* 0x000ea20000000800 */
[----:B-1----:R-:W-:-:S04]  /*08b0*/  @P1 IMAD.WIDE.U32 R16, R17, UR8, R4 ;  /* 0x0000000811101c25 */ /* 0x002fc8000f8e0004 */
[----:B------:R-:W-:Y:S02]  /*08c0*/  @P1 IMAD.IADD R17, R17, 0x1, R13 ;  /* 0x0000000111111824 */ /* 0x000fe400078e020d */
[----:B--2---:R-:W-:-:S04]  /*08d0*/  @!P1 IMAD.WIDE.U32 R8, R4, R11, R8 ;  /* 0x0000000b04089225 */ /* 0x004fc800078e0008 */
[----:B------:R-:W-:Y:S02]  /*08e0*/  @!P1 IMAD.MOV.U32 R16, RZ, RZ, R8 ;  /* 0x000000ffff109224 */ /* 0x000fe400078e0008 */
[----:B------:R-:W-:Y:S01]  /*08f0*/  @!P1 IMAD.MOV.U32 R17, RZ, RZ, R9 ;  /* 0x000000ffff119224 */ /* 0x000fe200078e0009 */
[----:B------:R-:W-:Y:S06]  /*0900*/  @!P2 BRA `(.L_x_5) ;  /* 0x00000000000ca947 */ /* 0x000fec0003800000 */
[----:B------:R-:W-:Y:S01]  /*0910*/  UCGABAR_WAIT ;  /* 0x0000000000007dc7 */ /* 0x000fe20008000000 */
[----:B------:R-:W-:Y:S01]  /*0920*/  CCTL.IVALL ;  /* 0x00000000ff00798f */ /* 0x000fe20002000000 */
[----:B------:R-:W-:Y:S05]  /*0930*/  BRA `(.L_x_6) ;  /* 0x0000000000047947 */ /* 0x000fea0003800000 */
.L_x_5:
[----:B------:R-:W-:Y:S06]  /*0940*/  BAR.SYNC.DEFER_BLOCKING 0x0 ;  /* 0x0000000000007b1d */ /* 0x000fec0000010000 */
.L_x_6:
[----:B------:R-:W-:Y:S05]  /*0950*/  @!P3 BRA `(.L_x_7) ;  /* 0x000000980070b947 */ /* 0x000fea0003800000 */
[----:B------:R-:W-:-:S13]  /*0960*/  ISETP.GT.U32.AND P0, PT, R6, 0x1, PT ;  /* 0x000000010600780c */ /* 0x000fda0003f04070 */
[----:B0-----:R-:W-:Y:S05]  /*0970*/  @P0 EXIT ;  /* 0x000000000000094d */ /* 0x001fea0003800000 */
[----:B------:R-:W-:Y:S01]  /*0980*/  ULDC.64 UR4, c[0x0][0x650] ;  /* 0x0001940000047ab9 */ /* 0x000fe20000000a00 */
[----:B------:R-:W-:Y:S01]  /*0990*/  PRMT R0, RZ, 0x7610, R0 ;  /* 0x00007610ff007816 */ /* 0x000fe20000000000 */
[----:B------:R-:W-:Y:S01]  /*09a0*/  IMAD.MOV.U32 R154, RZ, RZ, -0x1 ;  /* 0xffffffffff9a7424 */ /* 0x000fe200078e00ff */
[----:B------:R-:W-:Y:S01]  /*09b0*/  ISETP.GE.U32.AND P0, PT, R16, UR4, PT ;  /* 0x0000000410007c0c */ /* 0x000fe2000bf06070 */
[----:B------:R-:W-:Y:S02]  /*09c0*/  IMAD.MOV.U32 R153, RZ, RZ, -0x1 ;  /* 0xffffffffff997424 */ /* 0x000fe400078e00ff */
[----:B------:R-:W-:Y:S01]  /*09d0*/  IMAD.MOV.U32 R23, RZ, RZ, -0x1 ;  /* 0xffffffffff177424 */ /* 0x000fe200078e00ff */
[----:B------:R-:W-:-:S13]  /*09e0*/  ISETP.GE.U32.AND.EX P0, PT, R17, UR5, PT, P0 ;  /* 0x0000000511007c0c */ /* 0x000fda000bf06100 */
[----:B------:R-:W-:Y:S05]  /*09f0*/  @P0 BRA `(.L_x_8) ;  /* 0x00000004002c0947 */ /* 0x000fea0003800000 */
[----:B------:R-:W0:Y:S01]  /*0a00*/  LDC.64 R24, c[0x0][0x628] ;  /* 0x00018a00ff187b82 */ /* 0x000e220000000a00 */
[----:B------:R-:W-:Y:S02]  /*0a10*/  IMAD.MOV.U32 R8, RZ, RZ, R16 ;  /* 0x000000ffff087224 */ /* 0x000fe400078e0010 */
[----:B------:R-:W-:-:S05]  /*0a20*/  IMAD.MOV.U32 R9, RZ, RZ, R17 ;  /* 0x000000ffff097224 */ /* 0x000fca00078e0011 */
[----:B------:R-:W1:Y:S08]  /*0a30*/  LDC R0, c[0x0][0x630] ;  /* 0x00018c00ff007b82 */ /* 0x000e700000000800 */
[----:B------:R-:W2:Y:S01]  /*0a40*/  LDC.64 R26, c[0x0][0x620] ;  /* 0x00018800ff1a7b82 */ /* 0x000ea20000000a00 */
[----:B0-----:R-:W-:-:S04]  /*0a50*/  ISETP.NE.U32.AND P0, PT, R24, RZ, PT ;  /* 0x000000ff1800720c */ /* 0x001fc80003f05070 */
[----:B------:R-:W-:-:S13]  /*0a60*/  ISETP.NE.AND.EX P0, PT, R25, RZ, PT, P0 ;  /* 0x000000ff1900720c */ /* 0x000fda0003f05300 */
[----:B-12---:R-:W-:Y:S05]  /*0a70*/  @!P0 BRA `(.L_x_9) ;  /* 0x0000000000288947 */ /* 0x006fea0003800000 */
[----:B------:R-:W0:Y:S02]  /*0a80*/  LDC R13, c[0x0][0x634] ;  /* 0x00018d00ff0d7b82 */ /* 0x000e240000000800 */
[----:B0-----:R-:W-:-:S05]  /*0a90*/  IADD3 R13, P0, R16, R13, RZ ;  /* 0x0000000d100d7210 */ /* 0x001fca0007f1e0ff */
[----:B------:R-:W-:-:S04]  /*0aa0*/  IMAD.X R15, RZ, RZ, R17, P0 ;  /* 0x000000ffff0f7224 */ /* 0x000fc800000e0611 */
[----:B------:R-:W-:-:S04]  /*0ab0*/  IMAD.WIDE.U32 R8, R15, R24, RZ ;  /* 0x000000180f087225 */ /* 0x000fc800078e00ff */
[----:B------:R-:W-:-:S04]  /*0ac0*/  IMAD.WIDE.U32 R10, P0, R13, R25, R8 ;  /* 0x000000190d0a7225 */ /* 0x000fc80007800008 */
[----:B------:R-:W-:-:S04]  /*0ad0*/  IMAD.WIDE.U32 R8, R13, R24, RZ ;  /* 0x000000180d087225 */ /* 0x000fc800078e00ff */
[----:B------:R-:W-:Y:S01]  /*0ae0*/  IMAD.X R13, RZ, RZ, RZ, P0 ;  /* 0x000000ffff0d7224 */ /* 0x000fe200000e06ff */
[----:B------:R-:W-:Y:S01]  /*0af0*/  IADD3 RZ, P0, R9, R10, RZ ;  /* 0x0000000a09ff7210 */ /* 0x000fe20007f1e0ff */
[----:B------:R-:W-:-:S04]  /*0b00*/  IMAD.MOV.U32 R12, RZ, RZ, R11 ;  /* 0x000000ffff0c7224 */ /* 0x000fc800078e000b */
[----:B------:R-:W-:-:S08]  /*0b10*/  IMAD.WIDE.U32.X R8, R15, R25, R12, P0 ;  /* 0x000000190f087225 */ /* 0x000fd000000e040c */
.L_x_9:
[----:B------:R-:W0:Y:S01]  /*0b20*/  LDC.64 R24, c[0x0][0x640] ;  /* 0x00019000ff187b82 */ /* 0x000e220000000a00 */
[-CC-:B------:R-:W-:Y:S01]  /*0b30*/  SHF.R.U64 R28, R8, R0.reuse, R9.reuse ;  /* 0x00000000081c7219 */ /* 0x180fe20000001209 */
[----:B------:R-:W-:Y:S01]  /*0b40*/  IMAD R30, R7, R21, R4 ;  /* 0x00000015071e7224 */ /* 0x000fe200078e0204 */
[----:B------:R-:W-:Y:S01]  /*0b50*/  SHF.R.U32.HI R0, RZ, R0, R9 ;  /* 0x00000000ff007219 */ /* 0x000fe20000011609 */
[----:B------:R-:W-:Y:S01]  /*0b60*/  IMAD.MOV.U32 R21, RZ, RZ, 0x1 ;  /* 0x00000001ff157424 */ /* 0x000fe200078e00ff */
[----:B------:R-:W-:-:S03]  /*0b70*/  IADD3 R5, P0, RZ, -R28, RZ ;  /* 0x8000001cff057210 */ /* 0x000fc60007f1e0ff */
[----:B------:R-:W1:Y:S02]  /*0b80*/  LDC R6, c[0x0][0x618] ;  /* 0x00018600ff067b82 */ /* 0x000e640000000800 */
[----:B------:R-:W-:-:S04]  /*0b90*/  IMAD.X R9, RZ, RZ, ~R0, P0 ;  /* 0x000000ffff097224 */ /* 0x000fc800000e0e00 */
[-C--:B------:R-:W-:Y:S02]  /*0ba0*/  IMAD R0, R9, R26.reuse, RZ ;  /* 0x0000001a09007224 */ /* 0x080fe400078e02ff */
[----:B------:R-:W2:Y:S01]  /*0bb0*/  LDC R11, c[0x0][0x608] ;  /* 0x00018200ff0b7b82 */ /* 0x000ea20000000800 */
[----:B------:R-:W-:-:S04]  /*0bc0*/  IMAD.WIDE.U32 R8, R5, R26, R16 ;  /* 0x0000001a05087225 */ /* 0x000fc800078e0010 */
[----:B------:R-:W-:-:S03]  /*0bd0*/  IMAD R5, R5, R27, R0 ;  /* 0x0000001b05057224 */ /* 0x000fc600078e0200 */
[----:B------:R-:W3:Y:S01]  /*0be0*/  LDC R12, c[0x0][0x658] ;  /* 0x00019600ff0c7b82 */ /* 0x000ee20000000800 */
[----:B0-----:R-:W-:Y:S01]  /*0bf0*/  ISETP.NE.U32.AND P0, PT, R24, RZ, PT ;  /* 0x000000ff1800720c */ /* 0x001fe20003f05070 */
[----:B------:R-:W-:Y:S02]  /*0c00*/  IMAD.IADD R5, R9, 0x1, R5 ;  /* 0x0000000109057824 */ /* 0x000fe400078e0205 */
[----:B------:R-:W-:Y:S01]  /*0c10*/  IMAD.MOV.U32 R9, RZ, RZ, -0x1 ;  /* 0xffffffffff097424 */ /* 0x000fe200078e00ff */
[----:B------:R-:W-:-:S03]  /*0c20*/  ISETP.NE.AND.EX P0, PT, R25, RZ, PT, P0 ;  /* 0x000000ff1900720c */ /* 0x000fc60003f05300 */
[----:B------:R-:W0:Y:S01]  /*0c30*/  LDC R15, c[0x0][0x600] ;  /* 0x00018000ff0f7b82 */ /* 0x000e220000000800 */
[-CC-:B-1----:R-:W-:Y:S02]  /*0c40*/  SHF.R.U64 R13, R8, R6.reuse, R5.reuse ;  /* 0x00000006080d7219 */ /* 0x182fe40000001205 */
[----:B------:R-:W-:-:S05]  /*0c50*/  SHF.R.U32.HI R0, RZ, R6, R5 ;  /* 0x00000006ff007219 */ /* 0x000fca0000011605 */
[----:B------:R-:W1:Y:S01]  /*0c60*/  LDC R14, c[0x0][0x648] ;  /* 0x00019200ff0e7b82 */ /* 0x000e620000000800 */
[-CC-:B--2---:R-:W-:Y:S02]  /*0c70*/  SHF.R.U64 R27, R13, R11.reuse, R0.reuse ;  /* 0x0000000b0d1b7219 */ /* 0x184fe40000001200 */
[----:B------:R-:W-:-:S05]  /*0c80*/  SHF.R.U32.HI R5, RZ, R11, R0 ;  /* 0x0000000bff057219 */ /* 0x000fca0000011600 */
[----:B------:R-:W2:Y:S01]  /*0c90*/  LDC R20, c[0x0][0x638] ;  /* 0x00018e00ff147b82 */ /* 0x000ea20000000800 */
[-CC-:B---3--:R-:W-:Y:S02]  /*0ca0*/  SHF.R.U64 R26, R27, R12.reuse, R5.reuse ;  /* 0x0000000c1b1a7219 */ /* 0x188fe40000001205 */
[-C--:B------:R-:W-:Y:S02]  /*0cb0*/  SHF.L.U32 R0, R9, R12.reuse, RZ ;  /* 0x0000000c09007219 */ /* 0x080fe400000006ff */
[----:B------:R-:W-:Y:S01]  /*0cc0*/  SHF.R.U32.HI R5, RZ, R12, R5 ;  /* 0x0000000cff057219 */ /* 0x000fe20000011605 */
[----:B------:R-:W-:Y:S01]  /*0cd0*/  IMAD.MOV.U32 R4, RZ, RZ, R26 ;  /* 0x000000ffff047224 */ /* 0x000fe200078e001a */
[----:B------:R-:W-:Y:S01]  /*0ce0*/  LOP3.LUT R10, RZ, R0, RZ, 0x33, !PT ;  /* 0x00000000ff0a7212 */ /* 0x000fe200078e33ff */
[----:B------:R-:W3:Y:S01]  /*0cf0*/  LDC R23, c[0x0][0x610] ;  /* 0x00018400ff177b82 */ /* 0x000ee20000000800 */
[----:B------:R-:W-:Y:S05]  /*0d00*/  @!P0 BRA `(.L_x_10) ;  /* 0x0000000000288947 */ /* 0x000fea0003800000 */
[----:B------:R-:W4:Y:S02]  /*0d10*/  LDC R9, c[0x0][0x64c] ;  /* 0x00019300ff097b82 */ /* 0x000f240000000800 */
[----:B----4-:R-:W-:-:S05]  /*0d20*/  IADD3 R9, P0, R26, R9, RZ ;  /* 0x000000091a097210 */ /* 0x010fca0007f1e0ff */
        /* <DEDUP_REMOVED lines=8> */
.L_x_10:
[----:B-1----:R-:W-:Y:S01]  /*0db0*/  SHF.R.U64 R4, R4, R14, R5 ;  /* 0x0000000e04047219 */ /* 0x002fe20000001205 */
[----:B0-----:R-:W-:Y:S01]  /*0dc0*/  VIADD R6, R15, 0xffffffff ;  /* 0xffffffff0f067836 */ /* 0x001fe20000000000 */
[----:B------:R-:W-:Y:S02]  /*0dd0*/  SHF.L.U32 R0, R21, R12, RZ ;  /* 0x0000000c15007219 */ /* 0x000fe400000006ff */
[----:B------:R-:W-:Y:S01]  /*0de0*/  LOP3.LUT R5, R27, R10, RZ, 0xc0, !PT ;  /* 0x0000000a1b057212 */ /* 0x000fe200078ec0ff */
[----:B------:R-:W-:Y:S01]  /*0df0*/  IMAD.MOV R7, RZ, RZ, -R4 ;  /* 0x000000ffff077224 */ /* 0x000fe200078e0a04 */
[----:B------:R-:W-:Y:S02]  /*0e00*/  SEL R3, R3, R30, !P1 ;  /* 0x0000001e03037207 */ /* 0x000fe40004800000 */
[----:B------:R-:W-:Y:S01]  /*0e10*/  LOP3.LUT R6, R13, R6, RZ, 0xc0, !PT ;  /* 0x000000060d067212 */ /* 0x000fe200078ec0ff */
[----:B------:R-:W-:Y:S02]  /*0e20*/  IMAD R4, R0, R4, R5 ;  /* 0x0000000400047224 */ /* 0x000fe400078e0205 */
[----:B--2---:R-:W-:-:S02]  /*0e30*/  IMAD R0, R7, R20, R26 ;  /* 0x0000001407007224 */ /* 0x004fc400078e021a */
[----:B---3--:R-:W-:Y:S02]  /*0e40*/  IMAD R3, R4, R23, R3 ;  /* 0x0000001704037224 */ /* 0x008fe400078e0203 */
[----:B------:R-:W-:Y:S02]  /*0e50*/  IMAD R154, R0, R15, R6 ;  /* 0x0000000f009a7224 */ /* 0x000fe400078e0206 */
[----:B------:R-:W-:Y:S02]  /*0e60*/  IMAD.MOV.U32 R4, RZ, RZ, 0x1 ;  /* 0x00000001ff047424 */ /* 0x000fe400078e00ff */
[----:B------:R-:W-:Y:S01]  /*0e70*/  IMAD.MOV.U32 R23, RZ, RZ, R28 ;  /* 0x000000ffff177224 */ /* 0x000fe200078e001c */
[----:B------:R-:W-:Y:S02]  /*0e80*/  SEL R153, R154, R3, !P1 ;  /* 0x000000039a997207 */ /* 0x000fe40004800000 */
[----:B------:R-:W-:Y:S02]  /*0e90*/  PRMT R0, R4, 0x7610, R0 ;  /* 0x0000761004007816 */ /* 0x000fe40000000000 */
[----:B------:R-:W-:-:S07]  /*0ea0*/  SEL R154, R3, R154, !P1 ;  /* 0x0000009a039a7207 */ /* 0x000fce0004800000 */
.L_x_8:
[----:B------:R-:W-:-:S08]  /*0eb0*/  NOP ;  /* 0x0000000000007918 */ /* 0x000fd00000000000 */
[----:B------:R-:W0:Y:S02]  /*0ec0*/  USETMAXREG.TRY_ALLOC.CTAPOOL UP0, 0xe8 ;  /* 0x000000e8000079c8 */ /* 0x000e240008000600 */
[----:B0-----:R-:W-:-:S13]  /*0ed0*/  PLOP3.LUT P0, PT, PT, PT, UP0, 0x80, 0x0 ;  /* 0x000000000000781c */ /* 0x001fda0003f0f008 */
[----:B------:R-:W-:Y:S05]  /*0ee0*/  @!P0 BRA `(.L_x_8) ;  /* 0xfffffffc00f08947 */ /* 0x000fea000383ffff */
[----:B------:R-:W-:Y:S01]  /*0ef0*/  ULDC.64 UR4, c[0x0][0x598] ;  /* 0x0001660000047ab9 */ /* 0x000fe20000000a00 */
[----:B------:R-:W-:Y:S01]  /*0f00*/  ULDC.64 UR36, c[0x0][0x208] ;  /* 0x0000820000247ab9 */ /* 0x000fe20000000a00 */
[----:B------:R-:W-:-:S04]  /*0f10*/  ISETP.NE.U32.AND P0, PT, RZ, UR4, PT ;  /* 0x00000004ff007c0c */ /* 0x000fc8000bf05070 */
[----:B------:R-:W-:-:S13]  /*0f20*/  ISETP.NE.AND.EX P0, PT, RZ, UR5, PT, P0 ;  /* 0x00000005ff007c0c */ /* 0x000fda000bf05300 */
[----:B------:R-:W-:Y:S05]  /*0f30*/  @!P0 BRA `(.L_x_11) ;  /* 0x00000000001c8947 */ /* 0x000fea0003800000 */
[----:B------:R-:W0:Y:S02]  /*0f40*/  LDC.64 R4, c[0x0][0x598] ;  /* 0x00016600ff047b82 */ /* 0x000e240000000a00 */
[----:B0-----:R-:W2:Y:S02]  /*0f50*/  LDG.E.64 R4, desc[UR36][R4.64] ;  /* 0x0000002404047981 */ /* 0x001ea4000c1e1b00 */
[----:B--2---:R-:W-:-:S04]  /*0f60*/  ISETP.NE.U32.AND P0, PT, R4, RZ, PT ;  /* 0x000000ff0400720c */ /* 0x004fc80003f05070 */
[----:B------:R-:W-:-:S13]  /*0f70*/  ISETP.NE.AND.EX P0, PT, R5, RZ, PT, P0 ;  /* 0x000000ff0500720c */ /* 0x000fda0003f05300 */
[----:B------:R-:W-:Y:S05]  /*0f80*/  @!P0 BRA `(.L_x_11) ;  /* 0x0000000000088947 */ /* 0x000fea0003800000 */
[----:B------:R0:W5:Y:S01]  /*0f90*/  LD.E R155, desc[UR36][R4.64] ;  /* 0x00000024049b7980 */ /* 0x000162000c101900 */
[----:B------:R-:W-:Y:S05]  /*0fa0*/  BRA `(.L_x_12) ;  /* 0x0000000000247947 */ /* 0x000fea0003800000 */
.L_x_11:
[----:B------:R-:W-:Y:S02]  /*0fb0*/  ULDC.64 UR4, c[0x0][0x588] ;  /* 0x0001620000047ab9 */ /* 0x000fe40000000a00 */
[----:B------:R-:W-:-:S04]  /*0fc0*/  ISETP.NE.U32.AND P0, PT, RZ, UR4, PT ;  /* 0x00000004ff007c0c */ /* 0x000fc8000bf05070 */
[----:B------:R-:W-:-:S13]  /*0fd0*/  ISETP.NE.AND.EX P0, PT, RZ, UR5, PT, P0 ;  /* 0x00000005ff007c0c */ /* 0x000fda000bf05300 */
[----:B------:R-:W-:Y:S05]  /*0fe0*/  @!P0 BRA `(.L_x_13) ;  /* 0x00000000000c8947 */ /* 0x000fea0003800000 */
[----:B------:R-:W0:Y:S02]  /*0ff0*/  LDC.64 R4, c[0x0][0x588] ;  /* 0x00016200ff047b82 */ /* 0x000e240000000a00 */
[----:B0-----:R1:W5:Y:S01]  /*1000*/  LDG.E R155, desc[UR36][R4.64] ;  /* 0x00000024049b7981 */ /* 0x001362000c1e1900 */
[----:B------:R-:W-:Y:S05]  /*1010*/  BRA `(.L_x_12) ;  /* 0x0000000000087947 */ /* 0x000fea0003800000 */
.L_x_13:
[----:B------:R-:W-:Y:S02]  /*1020*/  ULDC UR4, c[0x0][0x580] ;  /* 0x0001600000047ab9 */ /* 0x000fe40000000800 */
[----:B------:R-:W-:-:S07]  /*1030*/  IMAD.U32 R155, RZ, RZ, UR4 ;  /* 0x00000004ff9b7e24 */ /* 0x000fce000f8e00ff */
.L_x_12:
[----:B------:R-:W-:Y:S02]  /*1040*/  ULDC.64 UR4, c[0x0][0x5a0] ;  /* 0x0001680000047ab9 */ /* 0x000fe40000000a00 */
[----:B------:R-:W-:-:S04]  /*1050*/  ISETP.NE.U32.AND P0, PT, RZ, UR4, PT ;  /* 0x00000004ff007c0c */ /* 0x000fc8000bf05070 */
[----:B------:R-:W-:-:S13]  /*1060*/  ISETP.NE.AND.EX P0, PT, RZ, UR5, PT, P0 ;  /* 0x00000005ff007c0c */ /* 0x000fda000bf05300 */
[----:B------:R-:W-:Y:S05]  /*1070*/  @!P0 BRA `(.L_x_14) ;  /* 0x00000000001c8947 */ /* 0x000fea0003800000 */
[----:B01----:R-:W0:Y:S02]  /*1080*/  LDC.64 R4, c[0x0][0x5a0] ;  /* 0x00016800ff047b82 */ /* 0x003e240000000a00 */
[----:B0-----:R-:W2:Y:S02]  /*1090*/  LDG.E.64 R4, desc[UR36][R4.64] ;  /* 0x0000002404047981 */ /* 0x001ea4000c1e1b00 */
[----:B--2---:R-:W-:-:S04]  /*10a0*/  ISETP.NE.U32.AND P0, PT, R4, RZ, PT ;  /* 0x000000ff0400720c */ /* 0x004fc80003f05070 */
[----:B------:R-:W-:-:S13]  /*10b0*/  ISETP.NE.AND.EX P0, PT, R5, RZ, PT, P0 ;  /* 0x000000ff0500720c */ /* 0x000fda0003f05300 */
[----:B------:R-:W-:Y:S05]  /*10c0*/  @!P0 BRA `(.L_x_14) ;  /* 0x0000000000088947 */ /* 0x000fea0003800000 */
[----:B------:R0:W5:Y:S01]  /*10d0*/  LD.E R156, desc[UR36][R4.64] ;  /* 0x00000024049c7980 */ /* 0x000162000c101900 */
[----:B------:R-:W-:Y:S05]  /*10e0*/  BRA `(.L_x_15) ;  /* 0x0000000000247947 */ /* 0x000fea0003800000 */
.L_x_14:
[----:B------:R-:W-:Y:S02]  /*10f0*/  ULDC.64 UR4, c[0x0][0x590] ;  /* 0x0001640000047ab9 */ /* 0x000fe40000000a00 */
[----:B------:R-:W-:-:S04]  /*1100*/  ISETP.NE.U32.AND P0, PT, RZ, UR4, PT ;  /* 0x00000004ff007c0c */ /* 0x000fc8000bf05070 */
[----:B------:R-:W-:-:S13]  /*1110*/  ISETP.NE.AND.EX P0, PT, RZ, UR5, PT, P0 ;  /* 0x00000005ff007c0c */ /* 0x000fda000bf05300 */
[----:B------:R-:W-:Y:S05]  /*1120*/  @!P0 BRA `(.L_x_16) ;  /* 0x00000000000c8947 */ /* 0x000fea0003800000 */
[----:B------:R-:W2:Y:S02]  /*1130*/  LDC.64 R156, c[0x0][0x590] ;  /* 0x00016400ff9c7b82 */ /* 0x000ea40000000a00 */
[----:B--2---:R2:W5:Y:S01]  /*1140*/  LDG.E R156, desc[UR36][R156.64] ;  /* 0x000000249c9c7981 */ /* 0x004562000c1e1900 */
[----:B------:R-:W-:Y:S05]  /*1150*/  BRA `(.L_x_15) ;  /* 0x0000000000087947 */ /* 0x000fea0003800000 */
.L_x_16:
[----:B------:R-:W-:Y:S02]  /*1160*/  ULDC UR4, c[0x0][0x584] ;  /* 0x0001610000047ab9 */ /* 0x000fe40000000800 */
[----:B------:R-:W-:-:S07]  /*1170*/  IMAD.U32 R156, RZ, RZ, UR4 ;  /* 0x00000004ff9c7e24 */ /* 0x000fce000f8e00ff */
.L_x_15:
[----:B------:R-:W-:-:S13]  /*1180*/  LOP3.LUT P0, RZ, R0, 0xff, RZ, 0xc0, !PT ;  /* 0x000000ff00ff7812 */ /* 0x000fda000780c0ff */
[----:B------:R-:W-:Y:S05]  /*1190*/  @!P0 EXIT ;  /* 0x000000000000894d */ /* 0x000fea0003800000 */
[----:B------:R-:W-:Y:S01]  /*11a0*/  ULDC UR4, c[0x0][0x28c] ;  /* 0x0000a30000047ab9 */ /* 0x000fe20000000800 */
[----:B--2---:R-:W-:Y:S01]  /*11b0*/  LOP3.LUT R157, R19, 0x1, RZ, 0xfc, !PT ;  /* 0x00000001139d7812 */ /* 0x004fe200078efcff */
[----:B------:R-:W-:Y:S01]  /*11c0*/  UIADD3 UR4, UR4, 0x3f, URZ ;  /* 0x0000003f04047890 */ /* 0x000fe2000fffe03f */
[----:B------:R-:W-:Y:S01]  /*11d0*/  UMOV UR38, URZ ;  /* 0x0000003f00267c82 */ /* 0x000fe20008000000 */
[----:B------:R-:W-:Y:S02]  /*11e0*/  UMOV UR39, URZ ;  /* 0x0000003f00277c82 */ /* 0x000fe40008000000 */
[----:B------:R-:W-:-:S04]  /*11f0*/  USHF.R.S32.HI UR5, URZ, 0x1f, UR4 ;  /* 0x0000001f3f057899 */ /* 0x000fc80008011404 */
[----:B------:R-:W-:-:S04]  /*1200*/  ULEA.HI UR5, UR5, UR4, URZ, 0x6 ;  /* 0x0000000405057291 */ /* 0x000fc8000f8f303f */
[----:B------:R-:W-:-:S12]  /*1210*/  USHF.R.S32.HI UR40, URZ, 0x6, UR5 ;  /* 0x000000063f287899 */ /* 0x000fd80008011405 */
.L_x_292:
[----:B------:R-:W-:Y:S01]  /*1220*/  LOP3.LUT R0, R18, 0x80, RZ, 0xc0, !PT ;  /* 0x0000008012007812 */ /* 0x000fe200078ec0ff */
[----:B--2---:R-:W2:Y:S01]  /*1230*/  S2UR UR7, SR_CgaCtaId ;  /* 0x00000000000779c3 */ /* 0x004ea20000008800 */
[----:B------:R-:W-:Y:S02]  /*1240*/  UMOV UR6, 0x400 ;  /* 0x0000040000067882 */ /* 0x000fe40000000000 */
[----:B------:R-:W-:-:S06]  /*1250*/  SHF.R.U32.HI R0, RZ, 0x7, R0 ;  /* 0x00000007ff007819 */ /* 0x000fcc0000011600 */
[----:B---3--:R-:W3:Y:S01]  /*1260*/  SHFL.IDX PT, R0, R0, RZ, 0x1f ;  /* 0x00001fff00007589 */ /* 0x008ee200000e0000 */
[----:B--2---:R-:W-:Y:S01]  /*1270*/  ULEA UR6, UR7, UR6, 0x18 ;  /* 0x0000000607067291 */ /* 0x004fe2000f8ec03f */
[----:B---3--:R-:W-:-:S13]  /*1280*/  R2UR UR4, R0 ;  /* 0x00000000000472ca */ /* 0x008fda00000e0000 */
[----:B------:R-:W-:-:S04]  /*1290*/  ULEA.HI UR5, UR4, UR4, URZ, 0x1 ;  /* 0x0000000404057291 */ /* 0x000fc8000f8f083f */
[----:B------:R-:W-:-:S04]  /*12a0*/  ULOP3.LUT UR5, UR5, 0x7fffe, URZ, 0xc0, !UPT ;  /* 0x0007fffe05057892 */ /* 0x000fc8000f8ec03f */
[----:B------:R-:W-:-:S03]  /*12b0*/  UIADD3 UR5, UR4, -UR5, URZ ;  /* 0x8000000504057290 */ /* 0x000fc6000fffe03f */
[----:B------:R-:W-:Y:S01]  /*12c0*/  ULDC UR4, c[0x0][0x28c] ;  /* 0x0000a30000047ab9 */ /* 0x000fe20000000800 */
[----:B------:R-:W-:Y:S01]  /*12d0*/  ULEA UR5, UR5, UR6, 0xd ;  /* 0x0000000605057291 */ /* 0x000fe2000f8e683f */
[----:B------:R-:W-:-:S03]  /*12e0*/  ISETP.LT.AND P0, PT, RZ, UR4, PT ;  /* 0x00000004ff007c0c */ /* 0x000fc6000bf01270 */
[----:B------:R-:W-:-:S04]  /*12f0*/  UIADD3 UR5, UR5, 0x100, URZ ;  /* 0x0000010005057890 */ /* 0x000fc8000fffe03f */
[----:B------:R-:W-:-:S04]  /*1300*/  USHF.R.U32.HI UR5, URZ, 0x4, UR5 ;  /* 0x000000043f057899 */ /* 0x000fc80008011605 */
[----:B------:R-:W-:Y:S02]  /*1310*/  ULOP3.LUT UR41, UR5, 0x3fff, URZ, 0xc0, !UPT ;  /* 0x00003fff05297892 */ /* 0x000fe4000f8ec03f */
[----:B-1--45:R-:W-:Y:S10]  /*1320*/  @P0 BRA `(.L_x_17) ;  /* 0x0000000000400947 */ /* 0x032ff40003800000 */
[----:B------:R-:W-:Y:S01]  /*1330*/  MOV R0, 0x0 ;  /* 0x0000000000007802 */ /* 0x000fe20000000f00 */
[----:B------:R-:W-:Y:S01]  /*1340*/  ULDC.64 UR4, c[0x4][0x68] ;  /* 0x01001a0000047ab9 */ /* 0x000fe20000000a00 */
[----:B------:R-:W-:Y:S01]  /*1350*/  ULDC.64 UR6, c[0x4][0x8] ;  /* 0x0100020000067ab9 */ /* 0x000fe20000000a00 */
[----:B01----:R-:W-:Y:S01]  /*1360*/  IMAD.U32 R4, RZ, RZ, UR4 ;  /* 0x00000004ff047e24 */ /* 0x003fe2000f8e00ff */
[----:B------:R0:W1:Y:S01]  /*1370*/  LDC.64 R14, c[0x4][R0] ;  /* 0x01000000000e7b82 */ /* 0x0000620000000a00 */
[----:B------:R-:W-:Y:S01]  /*1380*/  IMAD.U32 R5, RZ, RZ, UR5 ;  /* 0x00000005ff057e24 */ /* 0x000fe2000f8e00ff */
[----:B------:R-:W-:Y:S01]  /*1390*/  ULDC.64 UR4, c[0x4][0x70] ;  /* 0x01001c0000047ab9 */ /* 0x000fe20000000a00 */
[----:B------:R-:W-:Y:S02]  /*13a0*/  IMAD.U32 R10, RZ, RZ, UR6 ;  /* 0x00000006ff0a7e24 */ /* 0x000fe4000f8e00ff */
[----:B------:R-:W-:Y:S02]  /*13b0*/  IMAD.U32 R6, RZ, RZ, UR4 ;  /* 0x00000004ff067e24 */ /* 0x000fe4000f8e00ff */
[----:B------:R-:W-:-:S02]  /*13c0*/  IMAD.U32 R7, RZ, RZ, UR5 ;  /* 0x00000005ff077e24 */ /* 0x000fc4000f8e00ff */
[----:B------:R-:W-:Y:S02]  /*13d0*/  IMAD.U32 R11, RZ, RZ, UR7 ;  /* 0x00000007ff0b7e24 */ /* 0x000fe4000f8e00ff */
[----:B------:R-:W-:Y:S02]  /*13e0*/  IMAD.MOV.U32 R8, RZ, RZ, 0x1e1 ;  /* 0x000001e1ff087424 */ /* 0x000fe400078e00ff */
[----:B------:R-:W-:Y:S02]  /*13f0*/  IMAD.MOV.U32 R12, RZ, RZ, 0x1 ;  /* 0x00000001ff0c7424 */ /* 0x000fe400078e00ff */
[----:B0-----:R-:W-:-:S07]  /*1400*/  IMAD.MOV.U32 R13, RZ, RZ, RZ ;  /* 0x000000ffff0d7224 */ /* 0x001fce00078e00ff */
[----:B------:R-:W-:-:S07]  /*1410*/  LEPC R20, `(.L_x_17) ;  /* 0x000000001014794e */ /* 0x000fce0000000000 */
[----:B-1---5:R-:W-:Y:S05]  /*1420*/  CALL.ABS.NOINC R14 ;  /* 0x000000000e007343 */ /* 0x022fea0003c00000 */
.L_x_17:
[----:B------:R-:W-:-:S13]  /*1430*/  ISETP.NE.AND P0, PT, R157, 0x3, PT ;  /* 0x000000039d00780c */ /* 0x000fda0003f05270 */
[----:B------:R-:W-:Y:S05]  /*1440*/  @!P0 BRA `(.L_x_18) ;  /* 0x0000000000048947 */ /* 0x000fea0003800000 */
[----:B------:R-:W-:Y:S01]  /*1450*/  BPT.TRAP 0x1 ;  /* 0x000000040000795c */ /* 0x000fe20000300000 */
.L_x_18:
[----:B------:R-:W2:Y:S01]  /*1460*/  S2UR UR5, SR_CgaCtaId ;  /* 0x00000000000579c3 */ /* 0x000ea20000008800 */
[----:B------:R-:W-:Y:S01]  /*1470*/  UMOV UR4, 0x400 ;  /* 0x0000040000047882 */ /* 0x000fe20000000000 */
[----:B------:R-:W-:Y:S02]  /*1480*/  IMAD.U32 R0, RZ, RZ, UR38 ;  /* 0x00000026ff007e24 */ /* 0x000fe4000f8e00ff */
[----:B------:R-:W-:-:S03]  /*1490*/  IMAD.U32 R3, RZ, RZ, UR39 ;  /* 0x00000027ff037e24 */ /* 0x000fc6000f8e00ff */
[----:B------:R-:W-:Y:S01]  /*14a0*/  SHF.L.U32 R0, R0, 0x1f, RZ ;  /* 0x0000001f00007819 */ /* 0x000fe200000006ff */
[----:B--2---:R-:W-:-:S06]  /*14b0*/  ULEA UR4, UR5, UR4, 0x18 ;  /* 0x0000000405047291 */ /* 0x004fcc000f8ec03f */
[----:B------:R-:W-:-:S04]  /*14c0*/  IMAD.U32 R6, RZ, RZ, UR4 ;  /* 0x00000004ff067e24 */ /* 0x000fc8000f8e00ff */
[----:B------:R-:W-:-:S04]  /*14d0*/  IMAD R3, R3, 0x8, R6 ;  /* 0x0000000803037824 */ /* 0x000fc800078e0206 */
[----:B------:R2:W3:Y:S01]  /*14e0*/  SYNCS.PHASECHK.TRANS64.TRYWAIT P1, [R3+URZ], R0 ;  /* 0x00000000030075a7 */ /* 0x0004e2000802017f */
[----:B------:R-:W-:Y:S05]  /*14f0*/  @!P0 BRA `(.L_x_19) ;  /* 0x0000000000048947 */ /* 0x000fea0003800000 */
[----:B------:R-:W-:Y:S01]  /*1500*/  BPT.TRAP 0x1 ;  /* 0x000000040000795c */ /* 0x000fe20000300000 */
.L_x_19:
[----:B---3--:R-:W-:Y:S05]  /*1510*/  @P1 BRA `(.L_x_20) ;  /* 0x0000000000081947 */ /* 0x008fea0003800000 */
[----:B------:R-:W3:Y:S02]  /*1520*/  SYNCS.PHASECHK.TRANS64.TRYWAIT P1, [R3+URZ], R0 ;  /* 0x00000000030075a7 */ /* 0x000ee4000802017f */
[----:B---3--:R-:W-:Y:S05]  /*1530*/  @!P1 BRA `(.L_x_21) ;  /* 0x000000a400409947 */ /* 0x008fea0003800000 */
.L_x_20:
[----:B------:R-:W-:-:S04]  /*1540*/  UISETP.LT.AND UP0, UPT, UR40, 0x1, UPT ;  /* 0x000000012800788c */ /* 0x000fc8000bf01270 */
[----:B------:R-:W-:-:S06]  /*1550*/  USEL UR4, UR40, 0x1, UP0 ;  /* 0x0000000128047887 */ /* 0x000fcc0008000000 */
[----:B--23--:R-:W-:Y:S01]  /*1560*/  IMAD.U32 R0, RZ, RZ, UR4 ;  /* 0x00000004ff007e24 */ /* 0x00cfe2000f8e00ff */
[----:B------:R-:W-:Y:S05]  /*1570*/  WARPSYNC.ALL ;  /* 0x0000000000007948 */ /* 0x000fea0003800000 */
[----:B------:R-:W-:-:S04]  /*1580*/  IADD3 R0, -R0, UR40, RZ ;  /* 0x0000002800007c10 */ /* 0x000fc8000fffe1ff */
[----:B------:R-:W-:Y:S02]  /*1590*/  ISETP.GE.AND P1, PT, R0, 0x1, PT ;  /* 0x000000010000780c */ /* 0x000fe40003f26270 */
[----:B------:R-:W-:Y:S01]  /*15a0*/  R2UR UR4, R6 ;  /* 0x00000000060472ca */ /* 0x000fe200000e0000 */
[----:B------:R-:W-:Y:S01]  /*15b0*/  WARPGROUP.ARRIVE ;  /* 0x00000000000079c5 */ /* 0x000fe20000000000 */
[----:B------:R-:W-:Y:S01]  /*15c0*/  UMOV UR9, 0x40000040 ;  /* 0x4000004000097882 */ /* 0x000fe20000000000 */
[----:B------:R-:W-:-:S10]  /*15d0*/  UMOV UR11, 0x40000040 ;  /* 0x40000040000b7882 */ /* 0x000fd40000000000 */
[----:B------:R-:W-:-:S04]  /*15e0*/  UIADD3 UR4, UR4, 0x14100, URZ ;  /* 0x0001410004047890 */ /* 0x000fc8000fffe03f */
[----:B------:R-:W-:-:S04]  /*15f0*/  USHF.R.U32.HI UR4, URZ, 0x4, UR4 ;  /* 0x000000043f047899 */ /* 0x000fc80008011604 */
[----:B------:R-:W-:Y:S02]  /*1600*/  ULOP3.LUT UR5, UR4, 0x3fff, URZ, 0xc0, !UPT ;  /* 0x00003fff04057892 */ /* 0x000fe4000f8ec03f */
[----:B------:R-:W-:Y:S02]  /*1610*/  ULOP3.LUT UR4, UR41, 0x10000, URZ, 0xfc, !UPT ;  /* 0x0001000029047892 */ /* 0x000fe4000f8efc3f */
[----:B------:R-:W-:Y:S02]  /*1620*/  ULOP3.LUT UR5, UR5, 0x10000, URZ, 0xfc, !UPT ;  /* 0x0001000005057892 */ /* 0x000fe4000f8efc3f */
[----:B------:R-:W-:Y:S02]  /*1630*/  ULEA UR6, UR39, UR4, 0xa ;  /* 0x0000000427067291 */ /* 0x000fe4000f8e503f */
[----:B------:R-:W-:-:S05]  /*1640*/  ULEA UR7, UR39, UR5, 0xb ;  /* 0x0000000527077291 */ /* 0x000fca000f8e583f */
[----:B------:R-:W-:Y:S02]  /*1650*/  UMOV UR8, UR6 ;  /* 0x0000000600087c82 */ /* 0x000fe40008000000 */
[----:B------:R-:W-:Y:S02]  /*1660*/  UMOV UR10, UR7 ;  /* 0x00000007000a7c82 */ /* 0x000fe40008000000 */
[----:B------:R-:W-:Y:S01]  /*1670*/  HGMMA.64x256x16.F32 R24, gdesc[UR8], RZ, !UPT, gsb0 ;  /* 0x03e00000081879f0 */ /* 0x000fe2000c0008ff */
[----:B------:R-:W-:Y:S02]  /*1680*/  UIADD3 UR8, UR6, 0x2, URZ ;  /* 0x0000000206087890 */ /* 0x000fe4000fffe03f */
[----:B------:R-:W-:Y:S01]  /*1690*/  UIADD3 UR10, UR7, 0x2, URZ ;  /* 0x00000002070a7890 */ /* 0x000fe2000fffe03f */
[----:B------:R-:W-:Y:S01]  /*16a0*/  UMOV UR9, 0x40000040 ;  /* 0x4000004000097882 */ /* 0x000fe20000000000 */
[----:B------:R-:W-:Y:S01]  /*16b0*/  UMOV UR11, 0x40000040 ;  /* 0x40000040000b7882 */ /* 0x000fe20000000000 */
[----:B------:R-:W-:-:S02]  /*16c0*/  WARPGROUP.DEPBAR.LE gsb0, 0x0 ;  /* 0x00008000000079c5 */ /* 0x000fc40000010000 */
[----:B------:R-:W-:-:S15]  /*16d0*/  WARPGROUP.ARRIVE ;  /* 0x00000000000079c5 */ /* 0x000fde0000000000 */
[----:B------:R-:W-:-:S05]  /*16e0*/  NOP ;  /* 0x0000000000007918 */ /* 0x000fca0000000000 */
[----:B------:R-:W-:Y:S01]  /*16f0*/  HGMMA.64x256x16.F32 R24, gdesc[UR8], R24, gsb0 ;  /* 0x03e00000081879f0 */ /* 0x000fe20008000818 */
[----:B------:R-:W-:Y:S02]  /*1700*/  UIADD3 UR8, UR6, 0x4, URZ ;  /* 0x0000000406087890 */ /* 0x000fe4000fffe03f */
[----:B------:R-:W-:Y:S01]  /*1710*/  UIADD3 UR10, UR7, 0x4, URZ ;  /* 0x00000004070a7890 */ /* 0x000fe2000fffe03f */
[----:B------:R-:W-:Y:S01]  /*1720*/  UMOV UR9, 0x40000040 ;  /* 0x4000004000097882 */ /* 0x000fe20000000000 */
[----:B------:R-:W-:Y:S01]  /*1730*/  UMOV UR11, 0x40000040 ;  /* 0x40000040000b7882 */ /* 0x000fe20000000000 */
[----:B------:R-:W-:Y:S02]  /*1740*/  WARPGROUP.DEPBAR.LE gsb0, 0x0 ;  /* 0x00008000000079c5 */ /* 0x000fe40000010000 */
        /* <DEDUP_REMOVED lines=10> */
[----:B------:R-:W-:Y:S03]  /*17f0*/  HGMMA.64x256x16.F32 R24, gdesc[UR8], R24, gsb0 ;  /* 0x03e00000081879f0 */ /* 0x000fe60008000818 */
[----:B------:R-:W-:Y:S02]  /*1800*/  WARPGROUP.DEPBAR.LE gsb0, 0x0 ;  /* 0x00008000000079c5 */ /* 0x000fe40000010000 */
[----:B------:R-:W-:Y:S05]  /*1810*/  @!P1 BRA `(.L_x_22) ;  /* 0x0000000400309947 */ /* 0x000fea0003800000 */
[----:B------:R-:W-:Y:S02]  /*1820*/  UIADD3 UR6, UR39, 0x1, URZ ;  /* 0x0000000127067890 */ /* 0x000fe4000fffe03f */
[----:B------:R-:W-:Y:S02]  /*1830*/  IMAD.U32 R3, RZ, RZ, UR39 ;  /* 0x00000027ff037e24 */ /* 0x000fe4000f8e00ff */
[----:B------:R-:W-:-:S04]  /*1840*/  UISETP.NE.AND UP0, UPT, UR6, 0x5, UPT ;  /* 0x000000050600788c */ /* 0x000fc8000bf05270 */
[----:B------:R-:W-:Y:S02]  /*1850*/  USEL UR7, URZ, 0x1, UP0 ;  /* 0x000000013f077887 */ /* 0x000fe40008000000 */
[----:B------:R-:W-:Y:S02]  /*1860*/  USEL UR6, UR6, URZ, UP0 ;  /* 0x0000003f06067287 */ /* 0x000fe40008000000 */
[----:B------:R-:W-:-:S06]  /*1870*/  ULOP3.LUT UR7, UR38, UR7, URZ, 0x3c, !UPT ;  /* 0x0000000726077292 */ /* 0x000fcc000f8e3c3f */
[----:B------:R-:W-:-:S07]  /*1880*/  IMAD.U32 R7, RZ, RZ, UR7 ;  /* 0x00000007ff077e24 */ /* 0x000fce000f8e00ff */
.L_x_29:
[----:B------:R-:W-:Y:S05]  /*1890*/  @!P0 BRA `(.L_x_23) ;  /* 0x0000000000048947 */ /* 0x000fea0003800000 */
[----:B------:R-:W-:Y:S01]  /*18a0*/  BPT.TRAP 0x1 ;  /* 0x000000040000795c */ /* 0x000fe20000300000 */
.L_x_23:
[----:B------:R-:W2:Y:S01]  /*18b0*/  S2UR UR8, SR_CgaCtaId ;  /* 0x00000000000879c3 */ /* 0x000ea20000008800 */
[----:B------:R-:W-:Y:S01]  /*18c0*/  UMOV UR7, 0x400 ;  /* 0x0000040000077882 */ /* 0x000fe20000000000 */
[----:B01----:R-:W-:Y:S01]  /*18d0*/  IMAD.U32 R5, RZ, RZ, UR6 ;  /* 0x00000006ff057e24 */ /* 0x003fe2000f8e00ff */
[----:B------:R-:W-:Y:S01]  /*18e0*/  SHF.L.U32 R4, R7, 0x1f, RZ ;  /* 0x0000001f07047819 */ /* 0x000fe200000006ff */
[----:B--2---:R-:W-:-:S06]  /*18f0*/  ULEA UR7, UR8, UR7, 0x18 ;  /* 0x0000000708077291 */ /* 0x004fcc000f8ec03f */
[----:B------:R-:W-:-:S04]  /*1900*/  IMAD.U32 R6, RZ, RZ, UR7 ;  /* 0x00000007ff067e24 */ /* 0x000fc8000f8e00ff */
[----:B------:R-:W-:-:S04]  /*1910*/  IMAD R5, R5, 0x8, R6 ;  /* 0x0000000805057824 */ /* 0x000fc800078e0206 */
[----:B------:R0:W1:Y:S01]  /*1920*/  SYNCS.PHASECHK.TRANS64.TRYWAIT P1, [R5+URZ], R4 ;  /* 0x00000004050075a7 */ /* 0x000062000802017f */
[----:B------:R-:W-:Y:S05]  /*1930*/  @!P0 BRA `(.L_x_24) ;  /* 0x0000000000048947 */ /* 0x000fea0003800000 */
[----:B------:R-:W-:Y:S01]  /*1940*/  BPT.TRAP 0x1 ;  /* 0x000000040000795c */ /* 0x000fe20000300000 */
.L_x_24:
[----:B-1----:R-:W-:Y:S05]  /*1950*/  @P1 BRA `(.L_x_25) ;  /* 0x0000000000081947 */ /* 0x002fea0003800000 */
[----:B------:R-:W1:Y:S02]  /*1960*/  SYNCS.PHASECHK.TRANS64.TRYWAIT P1, [R5+URZ], R4 ;  /* 0x00000004050075a7 */ /* 0x000e64000802017f */
[----:B-1----:R-:W-:Y:S05]  /*1970*/  @!P1 BRA `(.L_x_26) ;  /* 0x000000a000449947 */ /* 0x002fea0003800000 */
.L_x_25:
[----:B------:R-:W-:Y:S01]  /*1980*/  ULEA UR7, UR6, UR4, 0xa ;  /* 0x0000000406077291 */ /* 0x000fe2000f8e503f */
[----:B------:R-:W-:Y:S01]  /*1990*/  WARPGROUP.ARRIVE ;  /* 0x00000000000079c5 */ /* 0x000fe20000000000 */
[----:B------:R-:W-:Y:S01]  /*19a0*/  ULEA UR12, UR6, UR5, 0xb ;  /* 0x00000005060c7291 */ /* 0x000fe2000f8e583f */
[----:B------:R-:W-:Y:S01]  /*19b0*/  UMOV UR9, 0x40000040 ;  /* 0x4000004000097882 */ /* 0x000fe20000000000 */
[----:B------:R-:W-:-:S03]  /*19c0*/  UMOV UR11, 0x40000040 ;  /* 0x40000040000b7882 */ /* 0x000fc60000000000 */
[----:B------:R-:W-:Y:S02]  /*19d0*/  UMOV UR8, UR7 ;  /* 0x0000000700087c82 */ /* 0x000fe40008000000 */
[----:B------:R-:W-:Y:S02]  /*19e0*/  UMOV UR10, UR12 ;  /* 0x0000000c000a7c82 */ /* 0x000fe40008000000 */
[----:B------:R-:W-:Y:S01]  /*19f0*/  HGMMA.64x256x16.F32 R24, gdesc[UR8], R24, gsb0 ;  /* 0x03e00000081879f0 */ /* 0x000fe20008000818 */
        /* <DEDUP_REMOVED lines=26> */
[----:B------:R-:W-:Y:S01]  /*1ba0*/  BPT.TRAP 0x1 ;  /* 0x000000040000795c */ /* 0x000fe20000300000 */
.L_x_27:
[----:B------:R-:W-:-:S13]  /*1bb0*/  ISETP.NE.AND P1, PT, R22, RZ, PT ;  /* 0x000000ff1600720c */ /* 0x000fda0003f25270 */
[----:B01----:R-:W-:-:S04]  /*1bc0*/  @P1 IMAD R4, R3, 0x8, R6 ;  /* 0x0000000803041824 */ /* 0x003fc800078e0206 */
[----:B------:R-:W-:-:S05]  /*1bd0*/  @P1 VIADD R5, R4, 0x28 ;  /* 0x0000002804051836 */ /* 0x000fca0000000000 */
[----:B------:R-:W-:-:S04]  /*1be0*/  @P1 PRMT R5, R152, 0x654, R5 ;  /* 0x0000065498051816 */ /* 0x000fc80000000005 */
[----:B------:R0:W-:Y:S01]  /*1bf0*/  @P1 SYNCS.ARRIVE.TRANS64.RED.A1T0 RZ, [R5+URZ], RZ ;  /* 0x000000ff05ff19a7 */ /* 0x0001e2000810043f */
[----:B------:R-:W-:-:S13]  /*1c00*/  ISETP.GT.U32.AND P1, PT, R19, 0x1, PT ;  /* 0x000000011300780c */ /* 0x000fda0003f24070 */
[----:B0-----:R-:W-:Y:S05]  /*1c10*/  @P1 BRA `(.L_x_28) ;  /* 0x0000000000041947 */ /* 0x001fea0003800000 */
[----:B------:R-:W-:Y:S01]  /*1c20*/  BPT.TRAP 0x1 ;  /* 0x000000040000795c */ /* 0x000fe20000300000 */
.L_x_28:
[----:B------:R-:W-:Y:S01]  /*1c30*/  UIADD3 UR6, UR6, 0x1, URZ ;  /* 0x0000000106067890 */ /* 0x000fe2000fffe03f */
[C---:B------:R-:W-:Y:S01]  /*1c40*/  ISETP.GT.AND P2, PT, R0.reuse, 0x1, PT ;  /* 0x000000010000780c */ /* 0x040fe20003f44270 */
[----:B------:R-:W-:Y:S02]  /*1c50*/  VIADD R3, R3, 0x1 ;  /* 0x0000000103037836 */ /* 0x000fe40000000000 */
[----:B------:R-:W-:Y:S01]  /*1c60*/  UISETP.NE.AND UP0, UPT, UR6, 0x5, UPT ;  /* 0x000000050600788c */ /* 0x000fe2000bf05270 */
[----:B------:R-:W-:Y:S02]  /*1c70*/  VIADD R0, R0, 0xffffffff ;  /* 0xffffffff00007836 */ /* 0x000fe40000000000 */
[C---:B------:R-:W-:Y:S01]  /*1c80*/  ISETP.NE.AND P1, PT, R3.reuse, 0x5, PT ;  /* 0x000000050300780c */ /* 0x040fe20003f25270 */
[----:B------:R-:W-:Y:S02]  /*1c90*/  USEL UR7, URZ, 0x1, UP0 ;  /* 0x000000013f077887 */ /* 0x000fe40008000000 */
[----:B------:R-:W-:Y:S01]  /*1ca0*/  USEL UR6, UR6, URZ, UP0 ;  /* 0x0000003f06067287 */ /* 0x000fe20008000000 */
[----:B------:R-:W-:-:S03]  /*1cb0*/  SEL R3, R3, RZ, P1 ;  /* 0x000000ff03037207 */ /* 0x000fc60000800000 */
[----:B------:R-:W-:Y:S01]  /*1cc0*/  LOP3.LUT R7, R7, UR7, RZ, 0x3c, !PT ;  /* 0x0000000707077c12 */ /* 0x000fe2000f8e3cff */
[----:B------:R-:W-:Y:S07]  /*1cd0*/  @P2 BRA `(.L_x_29) ;  /* 0xfffffff800ec2947 */ /* 0x000fee000383ffff */
.L_x_22:
[----:B------:R-:W2:Y:S02]  /*1ce0*/  LDC R0, c[0x0][0x28c] ;  /* 0x0000a300ff007b82 */ /* 0x000ea40000000800 */
[----:B--2---:R-:W-:-:S13]  /*1cf0*/  ISETP.GE.AND P1, PT, R0, 0x1, PT ;  /* 0x000000010000780c */ /* 0x004fda0003f26270 */
[----:B------:R-:W-:Y:S05]  /*1d00*/  @!P1 BRA `(.L_x_30) ;  /* 0x0000000000509947 */ /* 0x000fea0003800000 */
[----:B------:R-:W-:Y:S05]  /*1d10*/  @!P0 BRA `(.L_x_31) ;  /* 0x0000000000048947 */ /* 0x000fea0003800000 */
[----:B------:R-:W-:Y:S01]  /*1d20*/  BPT.TRAP 0x1 ;  /* 0x000000040000795c */ /* 0x000fe20000300000 */
.L_x_31:
[----:B------:R-:W-:Y:S01]  /*1d30*/  ISETP.NE.AND P0, PT, R22, RZ, PT ;  /* 0x000000ff1600720c */ /* 0x000fe20003f05270 */
[----:B------:R-:W-:Y:S01]  /*1d40*/  BSSY B0, `(.L_x_32) ;  /* 0x000000e000007945 */ /* 0x000fe20003800000 */
[----:B------:R-:W-:-:S11]  /*1d50*/  ISETP.GT.U32.AND P1, PT, R19, 0x1, PT ;  /* 0x000000011300780c */ /* 0x000fd60003f24070 */
[----:B------:R-:W-:Y:S05]  /*1d60*/  @!P0 BRA `(.L_x_33) ;  /* 0x00000000002c8947 */ /* 0x000fea0003800000 */
[----:B------:R-:W-:-:S04]  /*1d70*/  UISETP.LT.AND UP0, UPT, UR40, 0x1, UPT ;  /* 0x000000012800788c */ /* 0x000fc8000bf01270 */
[----:B------:R-:W-:-:S04]  /*1d80*/  USEL UR6, UR40, 0x1, UP0 ;  /* 0x0000000128067887 */ /* 0x000fc80008000000 */
[----:B------:R-:W-:-:S04]  /*1d90*/  UIADD3 UR6, UR39, UR40, -UR6 ;  /* 0x0000002827067290 */ /* 0x000fc8000fffe806 */
[----:B------:R-:W-:-:S04]  /*1da0*/  UIMAD.WIDE.U32 UR4, UR6, -0x33333333, URZ ;  /* 0xcccccccd060478a5 */ /* 0x000fc8000f8e003f */
[----:B------:R-:W-:-:S04]  /*1db0*/  USHF.R.U32.HI UR4, URZ, 0x2, UR5 ;  /* 0x000000023f047899 */ /* 0x000fc80008011605 */
[----:B------:R-:W-:-:S06]  /*1dc0*/  UIMAD UR6, UR4, -0x5, UR6 ;  /* 0xfffffffb040678a4 */ /* 0x000fcc000f8e0206 */
[----:B------:R-:W-:-:S04]  /*1dd0*/  IMAD.U32 R3, RZ, RZ, UR6 ;  /* 0x00000006ff037e24 */ /* 0x000fc8000f8e00ff */
[----:B------:R-:W-:-:S04]  /*1de0*/  IMAD R0, R3, 0x8, R6 ;  /* 0x0000000803007824 */ /* 0x000fc800078e0206 */
[----:B------:R-:W-:-:S05]  /*1df0*/  VIADD R3, R0, 0x28 ;  /* 0x0000002800037836 */ /* 0x000fca0000000000 */
[----:B------:R-:W-:-:S04]  /*1e00*/  PRMT R3, R152, 0x654, R3 ;  /* 0x0000065498037816 */ /* 0x000fc80000000003 */
[----:B------:R2:W-:Y:S03]  /*1e10*/  SYNCS.ARRIVE.TRANS64.RED.A1T0 RZ, [R3+URZ], RZ ;  /* 0x000000ff03ff79a7 */ /* 0x0005e6000810043f */
.L_x_33:
[----:B------:R-:W-:Y:S05]  /*1e20*/  BSYNC B0 ;  /* 0x0000000000007941 */ /* 0x000fea0003800000 */
.L_x_32:
[----:B------:R-:W-:Y:S05]  /*1e30*/  @P1 BRA `(.L_x_30) ;  /* 0x0000000000041947 */ /* 0x000fea0003800000 */
[----:B------:R-:W-:Y:S01]  /*1e40*/  BPT.TRAP 0x1 ;  /* 0x000000040000795c */ /* 0x000fe20000300000 */
.L_x_30:
[----:B------:R-:W3:Y:S01]  /*1e50*/  LDC R6, c[0x0][0x288] ;  /* 0x0000a200ff067b82 */ /* 0x000ee20000000800 */
[--C-:B------:R-:W-:Y:S01]  /*1e60*/  SHF.R.U32.HI R0, RZ, 0x2, R18.reuse ;  /* 0x00000002ff007819 */ /* 0x100fe20000011612 */
[----:B------:R-:W-:Y:S01]  /*1e70*/  UIADD3 UR39, UR40, UR39, URZ ;  /* 0x0000002728277290 */ /* 0x000fe2000fffe03f */
[----:B01----:R-:W-:Y:S01]  /*1e80*/  SHF.R.U32.HI R5, RZ, 0x7, R18 ;  /* 0x00000007ff057819 */ /* 0x003fe20000011612 */
[----:B------:R-:W-:Y:S01]  /*1e90*/  ULDC UR7, c[0x0][0x284] ;  /* 0x0000a10000077ab9 */ /* 0x000fe20000000800 */
[----:B------:R-:W-:Y:S01]  /*1ea0*/  LOP3.LUT R4, R18, 0x60, RZ, 0xc0, !PT ;  /* 0x0000006012047812 */ /* 0x000fe200078ec0ff */
[----:B------:R-:W-:Y:S01]  /*1eb0*/  UISETP.GT.U32.AND UP0, UPT, UR39, 0x4, UPT ;  /* 0x000000042700788c */ /* 0x000fe2000bf04070 */
[----:B--2---:R-:W-:Y:S01]  /*1ec0*/  LOP3.LUT R3, R0, 0x7, RZ, 0xc0, !PT ;  /* 0x0000000700037812 */ /* 0x004fe200078ec0ff */
[----:B------:R-:W-:Y:S01]  /*1ed0*/  UISETP.GE.U32.AND UP1, UPT, UR40, 0x5, UPT ;  /* 0x000000052800788c */ /* 0x000fe2000bf26070 */
[----:B------:R-:W-:Y:S01]  /*1ee0*/  LOP3.LUT R0, R5, 0x1, RZ, 0xc0, !PT ;  /* 0x0000000105007812 */ /* 0x000fe200078ec0ff */
[----:B------:R-:W-:Y:S01]  /*1ef0*/  UISETP.LT.U32.AND UP0, UPT, UR40, 0x5, UP0 ;  /* 0x000000052800788c */ /* 0x000fe20008701070 */
[----:B------:R-:W-:Y:S01]  /*1f00*/  SHF.R.U32.HI R10, RZ, 0x1, R4 ;  /* 0x00000001ff0a7819 */ /* 0x000fe20000011604 */
[----:B------:R-:W-:Y:S01]  /*1f10*/  IMAD.SHL.U32 R4, R18, 0x2, RZ ;  /* 0x0000000212047824 */ /* 0x000fe200078e00ff */
[----:B------:R-:W-:Y:S01]  /*1f20*/  SHF.R.S32.HI R21, RZ, 0x1f, R23 ;  /* 0x0000001fff157819 */ /* 0x000fe20000011417 */
[----:B------:R-:W-:Y:S01]  /*1f30*/  IMAD.SHL.U32 R8, R0, 0x40, RZ ;  /* 0x0000004000087824 */ /* 0x000fe200078e00ff */
[--C-:B------:R-:W-:Y:S01]  /*1f40*/  IADD3 R5, RZ, -R10, -R3.reuse ;  /* 0x8000000aff057210 */ /* 0x100fe20007ffe803 */
[----:B------:R-:W-:Y:S01]  /*1f50*/  ULDC.64 UR8, c[0x0][0x5d0] ;  /* 0x0001740000087ab9 */ /* 0x000fe20000000a00 */
[----:B------:R-:W-:Y:S01]  /*1f60*/  LOP3.LUT R4, R4, 0x6, RZ, 0xc0, !PT ;  /* 0x0000000604047812 */ /* 0x000fe200078ec0ff */
[----:B------:R-:W-:Y:S01]  /*1f70*/  UIMAD.WIDE.U32 UR4, UR39, -0x33333333, URZ ;  /* 0xcccccccd270478a5 */ /* 0x000fe2000f8e003f */
[----:B------:R-:W-:Y:S01]  /*1f80*/  LOP3.LUT R3, R8, 0x40, R3, 0xe2, !PT ;  /* 0x0000004008037812 */ /* 0x000fe200078ee203 */
[----:B------:R-:W-:Y:S01]  /*1f90*/  IMAD R11, R0, -0x40, R5 ;  /* 0xffffffc0000b7824 */ /* 0x000fe200078e0205 */
[----:B------:R-:W-:Y:S01]  /*1fa0*/  LOP3.LUT R0, R18, 0x3, RZ, 0xc0, !PT ;  /* 0x0000000312007812 */ /* 0x000fe200078ec0ff */
[----:B------:R-:W-:Y:S01]  /*1fb0*/  USEL UR6, URZ, 0x1, !UP0 ;  /* 0x000000013f067887 */ /* 0x000fe2000c000000 */
[----:B------:R-:W-:Y:S01]  /*1fc0*/  PRMT R8, R4, 0x6540, R153 ;  /* 0x0000654004087816 */ /* 0x000fe20000000099 */
[----:B------:R-:W-:Y:S01]  /*1fd0*/  IMAD.SHL.U32 R153, R153, 0x100, RZ ;  /* 0x0000010099997824 */ /* 0x000fe200078e00ff */
[----:B------:R-:W-:Y:S01]  /*1fe0*/  USHF.R.U32.HI UR4, URZ, 0x2, UR5 ;  /* 0x000000023f047899 */ /* 0x000fe20008011605 */
[----:B---3--:R-:W-:Y:S01]  /*1ff0*/  IMAD R12, R0, -0x2, R6 ;  /* 0xfffffffe000c7824 */ /* 0x008fe200078e0206 */
[----:B------:R-:W-:Y:S01]  /*2000*/  SHF.R.S32.HI R9, RZ, 0x1f, R8 ;  /* 0x0000001fff097819 */ /* 0x000fe20000011408 */
[C---:B------:R-:W-:Y:S01]  /*2010*/  IMAD.SHL.U32 R0, R154.reuse, 0x80, RZ ;  /* 0x000000809a007824 */ /* 0x040fe200078e00ff */
[----:B------:R-:W-:Y:S01]  /*2020*/  ISETP.GE.AND P0, PT, R153, R6, PT ;  /* 0x000000069900720c */ /* 0x000fe20003f06270 */
[----:B------:R-:W-:Y:S01]  /*2030*/  IMAD R4, R21, UR8, RZ ;  /* 0x0000000815047c24 */ /* 0x000fe2000f8e02ff */
[----:B------:R-:W-:Y:S01]  /*2040*/  ULOP3.LUT UR38, UR38, UR6, URZ, 0x3c, !UPT ;  /* 0x0000000626267292 */ /* 0x000fe2000f8e3c3f */
[----:B------:R-:W-:Y:S01]  /*2050*/  IMAD.WIDE R6, R154, 0x80, RZ ;  /* 0x000000809a067825 */ /* 0x000fe200078e02ff */
[C---:B------:R-:W-:Y:S01]  /*2060*/  ISETP.GE.OR P0, PT, R0.reuse, UR7, P0 ;  /* 0x0000000700007c0c */ /* 0x040fe20008706670 */
[----:B------:R-:W-:Y:S01]  /*2070*/  UIMAD UR39, UR4, -0x5, UR39 ;  /* 0xfffffffb042778a4 */ /* 0x000fe2000f8e0227 */
[----:B------:R-:W-:Y:S01]  /*2080*/  IADD3 R0, -R0, UR7, R11 ;  /* 0x0000000700007c10 */ /* 0x000fe2000fffe10b */
[C---:B------:R-:W-:Y:S01]  /*2090*/  IMAD R13, R23.reuse, UR9, R4 ;  /* 0x00000009170d7c24 */ /* 0x040fe2000f8e0204 */
[----:B------:R-:W-:Y:S01]  /*20a0*/  @UP1 ULOP3.LUT UR38, UR38, 0x1, UR4, 0x78, !UPT ;  /* 0x0000000126261892 */ /* 0x000fe2000f8e7804 */
[----:B------:R-:W-:Y:S01]  /*20b0*/  IMAD.WIDE.U32 R4, R23, UR8, R8 ;  /* 0x0000000817047c25 */ /* 0x000fe2000f8e0008 */
[----:B------:R-:W-:-:S03]  /*20c0*/  LOP3.LUT R169, R6, R3, R10, 0xfe, !PT ;  /* 0x0000000306a97212 */ /* 0x000fc600078efe0a */
[----:B------:R-:W-:Y:S02]  /*20d0*/  IMAD.IADD R5, R5, 0x1, R13 ;  /* 0x0000000105057824 */ /* 0x000fe400078e020d */
[----:B------:R-:W-:Y:S02]  /*20e0*/  IMAD.IADD R3, R12, 0x1, -R153 ;  /* 0x000000010c037824 */ /* 0x000fe400078e0a99 */
[----:B------:R-:W-:Y:S01]  /*20f0*/  IMAD.MOV.U32 R154, RZ, RZ, -0x1 ;  /* 0xffffffffff9a7424 */ /* 0x000fe200078e00ff */
[----:B------:R-:W-:Y:S06]  /*2100*/  @P0 BRA `(.L_x_34) ;  /* 0x0000007800dc0947 */ /* 0x000fec0003800000 */
[----:B------:R-:W0:Y:S01]  /*2110*/  LDC.64 R10, c[0x0][0x5c8] ;  /* 0x00017200ff0a7b82 */ /* 0x000e220000000a00 */
[----:B-----5:R-:W-:Y:S01]  /*2120*/  FSETP.NEU.AND P0, PT, R156, RZ, PT ;  /* 0x000000ff9c00720b */ /* 0x020fe20003f0d000 */
[----:B------:R-:W-:Y:S01]  /*2130*/  BSSY B0, `(.L_x_34) ;  /* 0x00007b4000007945 */ /* 0x000fe20003800000 */
[----:B------:R-:W-:-:S04]  /*2140*/  ISETP.GT.AND P2, PT, R3, RZ, PT ;  /* 0x000000ff0300720c */ /* 0x000fc80003f44270 */
[----:B------:R-:W-:Y:S01]  /*2150*/  ISETP.GT.AND P1, PT, R0, RZ, P2 ;  /* 0x000000ff0000720c */ /* 0x000fe20001724270 */
[-C--:B0-----:R-:W-:Y:S02]  /*2160*/  IMAD R12, R7, R10.reuse, RZ ;  /* 0x0000000a070c7224 */ /* 0x081fe400078e02ff */
[----:B------:R-:W-:-:S04]  /*2170*/  IMAD.WIDE.U32 R160, R169, R10, R4 ;  /* 0x0000000aa9a07225 */ /* 0x000fc800078e0004 */
[----:B------:R-:W-:-:S04]  /*2180*/  IMAD R5, R169, R11, R12 ;  /* 0x0000000ba9057224 */ /* 0x000fc800078e020c */
[----:B------:R-:W-:Y:S01]  /*2190*/  IMAD.IADD R153, R161, 0x1, R5 ;  /* 0x00000001a1997824 */ /* 0x000fe200078e0205 */
[----:B------:R-:W-:Y:S06]  /*21a0*/  @!P0 BRA `(.L_x_35) ;  /* 0x0000005400988947 */ /* 0x000fec0003800000 */
[----:B------:R-:W0:Y:S01]  /*21b0*/  LDC.64 R14, c[0x0][0x5b8] ;  /* 0x00016e00ff0e7b82 */ /* 0x000e220000000a00 */
[----:B------:R-:W-:-:S07]  /*21c0*/  ULDC.64 UR4, c[0x0][0x5c0] ;  /* 0x0001700000047ab9 */ /* 0x000fce0000000a00 */
[----:B------:R-:W1:Y:S08]  /*21d0*/  LDC.64 R166, c[0x0][0x5b0] ;  /* 0x00016c00ffa67b82 */ /* 0x000e700000000a00 */
[----:B------:R-:W2:Y:S01]  /*21e0*/  LDC.64 R12, c[0x0][0x5a8] ;  /* 0x00016a00ff0c7b82 */ /* 0x000ea20000000a00 */
[-C--:B0-----:R-:W-:Y:S02]  /*21f0*/  IMAD R4, R21, R14.reuse, RZ ;  /* 0x0000000e15047224 */ /* 0x081fe400078e02ff */
[----:B------:R-:W-:-:S04]  /*2200*/  IMAD.WIDE.U32 R162, R23, R14, R8 ;  /* 0x0000000e17a27225 */ /* 0x000fc800078e0008 */
[----:B------:R-:W-:Y:S02]  /*2210*/  IMAD R161, R23, R15, R4 ;  /* 0x0000000f17a17224 */ /* 0x000fe400078e0204 */
[-C--:B-1----:R-:W-:Y:S02]  /*2220*/  IMAD R6, R7, R166.reuse, RZ ;  /* 0x000000a607067224 */ /* 0x082fe400078e02ff */
[----:B------:R-:W-:Y:S02]  /*2230*/  IMAD.IADD R21, R163, 0x1, R161 ;  /* 0x00000001a3157824 */ /* 0x000fe400078e02a1 */
[----:B------:R-:W-:Y:S02]  /*2240*/  IMAD.MOV.U32 R20, RZ, RZ, R162 ;  /* 0x000000ffff147224 */ /* 0x000fe400078e00a2 */
[C---:B------:R-:W-:Y:S02]  /*2250*/  IMAD R165, R169.reuse, R167, R6 ;  /* 0x000000a7a9a57224 */ /* 0x040fe400078e0206 */
[----:B------:R-:W-:-:S04]  /*2260*/  IMAD.WIDE.U32 R4, R169, R166, R20 ;  /* 0x000000a6a9047225 */ /* 0x000fc800078e0014 */
[----:B------:R-:W-:Y:S01]  /*2270*/  IMAD.IADD R5, R5, 0x1, R165 ;  /* 0x0000000105057824 */ /* 0x000fe200078e02a5 */
[----:B--2---:R-:W-:-:S04]  /*2280*/  LEA R6, P0, R4, R12, 0x1 ;  /* 0x0000000c04067211 */ /* 0x004fc800078008ff */
[----:B------:R-:W-:-:S05]  /*2290*/  LEA.HI.X R7, R4, R13, R5, 0x1, P0 ;  /* 0x0000000d04077211 */ /* 0x000fca00000f0c05 */
[----:B------:R0:W2:Y:S01]  /*22a0*/  @P1 LDG.E.LTC128B.U16 R15, desc[UR36][R6.64] ;  /* 0x00000024060f1981 */ /* 0x0000a2000c1e1520 */
[----:B------:R-:W-:Y:S01]  /*22b0*/  LEA R4, P0, R160, UR4, 0x1 ;  /* 0x00000004a0047c11 */ /* 0x000fe2000f8008ff */
[----:B------:R-:W-:Y:S01]  /*22c0*/  IMAD.WIDE.U32 R158, R169, R166, R8 ;  /* 0x000000a6a99e7225 */ /* 0x000fe200078e0008 */
[----:B------:R-:W-:Y:S03]  /*22d0*/  BSSY B1, `(.L_x_36) ;  /* 0x0000012000017945 */ /* 0x000fe60003800000 */
[----:B------:R-:W-:Y:S02]  /*22e0*/  IMAD.IADD R159, R165, 0x1, R159 ;  /* 0x00000001a59f7824 */ /* 0x000fe400078e029f */
[----:B------:R-:W-:-:S04]  /*22f0*/  IMAD.WIDE.U32 R158, R23, R14, R158 ;  /* 0x0000000e179e7225 */ /* 0x000fc800078e009e */
[----:B0-----:R-:W-:Y:S01]  /*2300*/  IMAD.IADD R7, R161, 0x1, R159 ;  /* 0x00000001a1077824 */ /* 0x001fe200078e029f */
[----:B------:R-:W-:Y:S02]  /*2310*/  LEA R6, P4, R158, R12, 0x1 ;  /* 0x0000000c9e067211 */ /* 0x000fe400078808ff */
[----:B------:R-:W-:Y:S02]  /*2320*/  SHF.L.U64.HI R159, R166, 0x3, R167 ;  /* 0x00000003a69f7819 */ /* 0x000fe400000102a7 */
[----:B------:R-:W-:Y:S01]  /*2330*/  LEA.HI.X R7, R158, R13, R7, 0x1, P4 ;  /* 0x0000000d9e077211 */ /* 0x000fe200020f0c07 */
[----:B------:R-:W-:Y:S02]  /*2340*/  IMAD.SHL.U32 R158, R166, 0x8, RZ ;  /* 0x00000008a69e7824 */ /* 0x000fe400078e00ff */
[----:B--2---:R-:W-:-:S05]  /*2350*/  HADD2.F32 R5, -RZ, R15.H0_H0 ;  /* 0x2000000fff057230 */ /* 0x004fca0000004100 */
[----:B------:R-:W-:-:S04]  /*2360*/  FMUL R5, R5, R156 ;  /* 0x0000009c05057220 */ /* 0x000fc80000400000 */
[----:B------:R-:W-:Y:S01]  /*2370*/  FFMA R24, R24, R155, R5 ;  /* 0x0000009b18187223 */ /* 0x000fe20000000005 */
[----:B------:R-:W-:Y:S02]  /*2380*/  LEA.HI.X R5, R160, UR5, R153, 0x1, P0 ;  /* 0x00000005a0057c11 */ /* 0x000fe400080f0c99 */
[----:B------:R-:W-:Y:S02]  /*2390*/  ISETP.GT.AND P0, PT, R3, 0x1, PT ;  /* 0x000000010300780c */ /* 0x000fe40003f04270 */
[----:B------:R-:W-:Y:S02]  /*23a0*/  F2FP.F16.F32.PACK_AB R24, RZ, R24 ;  /* 0x00000018ff18723e */ /* 0x000fe400000000ff */
[----:B------:R-:W-:-:S03]  /*23b0*/  ISETP.GT.AND P3, PT, R0, RZ, P0 ;  /* 0x000000ff0000720c */ /* 0x000fc60000764270 */
[----:B------:R0:W-:Y:S10]  /*23c0*/  @P1 STG.E.U16 desc[UR36][R4.64], R24 ;  /* 0x0000001804001986 */ /* 0x0001f4000c101524 */
[----:B------:R-:W-:Y:S05]  /*23d0*/  @!P3 BRA `(.L_x_37) ;  /* 0x000000000004b947 */ /* 0x000fea0003800000 */
[----:B------:R1:W5:Y:S02]  /*23e0*/  LDG.E.LTC128B.U16 R15, desc[UR36][R6.64+0x2] ;  /* 0x00000224060f7981 */ /* 0x000364000c1e1520 */
.L_x_37:
[----:B------:R-:W-:Y:S05]  /*23f0*/  BSYNC B1 ;  /* 0x0000000000017941 */ /* 0x000fea0003800000 */
.L_x_36:
[----:B-----5:R-:W-:Y:S01]  /*2400*/  HADD2.F32 R153, -RZ, R15.H0_H0 ;  /* 0x2000000fff997230 */ /* 0x020fe20000004100 */
[----:B------:R-:W-:Y:S01]  /*2410*/  ISETP.GT.AND P2, PT, R0, 0x8, P2 ;  /* 0x000000080000780c */ /* 0x000fe20001744270 */
[----:B------:R-:W-:Y:S01]  /*2420*/  IMAD.WIDE.U32 R158, R169, R166, R158 ;  /* 0x000000a6a99e7225 */ /* 0x000fe200078e009e */
[----:B0-----:R-:W-:-:S03]  /*2430*/  PRMT R24, R15, 0x7610, R24 ;  /* 0x000076100f187816 */ /* 0x001fc60000000018 */
[----:B------:R-:W-:Y:S01]  /*2440*/  FMUL R20, R153, R156 ;  /* 0x0000009c99147220 */ /* 0x000fe20000400000 */
[----:B------:R-:W-:Y:S01]  /*2450*/  IMAD.IADD R165, R165, 0x1, R159 ;  /* 0x00000001a5a57824 */ /* 0x000fe200078e029f */
[----:B------:R-:W-:Y:S02]  /*2460*/  IADD3 R162, P1, R162, R158, RZ ;  /* 0x0000009ea2a27210 */ /* 0x000fe40007f3e0ff */
[----:B------:R-:W-:-:S03]  /*2470*/  FFMA R25, R25, R155, R20 ;  /* 0x0000009b19197223 */ /* 0x000fc60000000014 */
[----:B------:R-:W-:Y:S01]  /*2480*/  IMAD.X R21, R165, 0x1, R21, P1 ;  /* 0x00000001a5157824 */ /* 0x000fe200008e0615 */
[C---:B------:R-:W-:Y:S02]  /*2490*/  LEA R20, P1, R162.reuse, R12, 0x1 ;  /* 0x0000000ca2147211 */ /* 0x040fe400078208ff */
[----:B------:R-:W-:Y:S02]  /*24a0*/  F2FP.F16.F32.PACK_AB R25, RZ, R25 ;  /* 0x00000019ff19723e */ /* 0x000fe400000000ff */
[----:B------:R-:W-:Y:S02]  /*24b0*/  LEA.HI.X R21, R162, R13, R21, 0x1, P1 ;  /* 0x0000000da2157211 */ /* 0x000fe400008f0c15 */
[----:B------:R-:W-:-:S05]  /*24c0*/  PRMT R153, R25, 0x7610, R153 ;  /* 0x0000761019997816 */ /* 0x000fca0000000099 */
[----:B------:R0:W-:Y:S04]  /*24d0*/  @P3 STG.E.U16 desc[UR36][R4.64+0x2], R153 ;  /* 0x0000029904003986 */ /* 0x0001e8000c101524 */
[----:B------:R-:W2:Y:S01]  /*24e0*/  @P2 LDG.E.LTC128B.U16 R24, desc[UR36][R20.64] ;  /* 0x0000002414182981 */ /* 0x000ea2000c1e1520 */
[----:B------:R-:W-:Y:S01]  /*24f0*/  IADD3 R8, P1, R8, R158, RZ ;  /* 0x0000009e08087210 */ /* 0x000fe20007f3e0ff */
[----:B------:R-:W-:Y:S01]  /*2500*/  BSSY B1, `(.L_x_38) ;  /* 0x0000011000017945 */ /* 0x000fe20003800000 */
[----:B------:R-:W-:Y:S02]  /*2510*/  SHF.L.U64.HI R11, R10, 0x4, R11 ;  /* 0x000000040a0b7819 */ /* 0x000fe4000001020b */
[----:B------:R-:W-:Y:S01]  /*2520*/  ISETP.GT.AND P0, PT, R0, 0x8, P0 ;  /* 0x000000080000780c */ /* 0x000fe20000704270 */
[----:B------:R-:W-:Y:S01]  /*2530*/  IMAD.X R9, R9, 0x1, R165, P1 ;  /* 0x0000000109097824 */ /* 0x000fe200008e06a5 */
[----:B------:R-:W-:-:S05]  /*2540*/  LEA R10, P1, R10, R4, 0x4 ;  /* 0x000000040a0a7211 */ /* 0x000fca00078220ff */
[----:B------:R-:W-:Y:S02]  /*2550*/  IMAD.X R11, R11, 0x1, R5, P1 ;  /* 0x000000010b0b7824 */ /* 0x000fe400008e0605 */
[----:B--2---:R-:W-:-:S05]  /*2560*/  HADD2.F32 R15, -RZ, R24.H0_H0 ;  /* 0x20000018ff0f7230 */ /* 0x004fca0000004100 */
[----:B------:R-:W-:Y:S01]  /*2570*/  FMUL R25, R15, R156 ;  /* 0x0000009c0f197220 */ /* 0x000fe20000400000 */
[----:B------:R-:W-:-:S04]  /*2580*/  IMAD.WIDE.U32 R14, R23, R14, R8 ;  /* 0x0000000e170e7225 */ /* 0x000fc800078e0008 */
[----:B------:R-:W-:Y:S01]  /*2590*/  FFMA R25, R26, R155, R25 ;  /* 0x0000009b1a197223 */ /* 0x000fe20000000019 */
[----:B------:R-:W-:Y:S01]  /*25a0*/  IMAD.IADD R9, R161, 0x1, R15 ;  /* 0x00000001a1097824 */ /* 0x000fe200078e020f */
[----:B------:R-:W-:-:S03]  /*25b0*/  LEA R8, P3, R14, R12, 0x1 ;  /* 0x0000000c0e087211 */ /* 0x000fc600078608ff */
[----:B------:R-:W-:Y:S02]  /*25c0*/  F2FP.F16.F32.PACK_AB R25, RZ, R25 ;  /* 0x00000019ff19723e */ /* 0x000fe400000000ff */
[----:B------:R-:W-:-:S03]  /*25d0*/  LEA.HI.X R9, R14, R13, R9, 0x1, P3 ;  /* 0x0000000d0e097211 */ /* 0x000fc600018f0c09 */
[----:B------:R0:W-:Y:S01]  /*25e0*/  @P2 STG.E.U16 desc[UR36][R10.64], R25 ;  /* 0x000000190a002986 */ /* 0x0001e2000c101524 */
[----:B------:R-:W-:Y:S05]  /*25f0*/  @!P0 BRA `(.L_x_39) ;  /* 0x0000000000048947 */ /* 0x000fea0003800000 */
[----:B------:R2:W5:Y:S02]  /*2600*/  LDG.E.LTC128B.U16 R24, desc[UR36][R8.64+0x2] ;  /* 0x0000022408187981 */ /* 0x000564000c1e1520 */
.L_x_39:
[----:B------:R-:W-:Y:S05]  /*2610*/  BSYNC B1 ;  /* 0x0000000000017941 */ /* 0x000fea0003800000 */
.L_x_38:
[----:B-----5:R-:W-:Y:S01]  /*2620*/  HADD2.F32 R13, -RZ, R24.H0_H0 ;  /* 0x20000018ff0d7230 */ /* 0x020fe20000004100 */
[----:B------:R-:W-:Y:S01]  /*2630*/  ISETP.GT.AND P1, PT, R3, 0x8, PT ;  /* 0x000000080300780c */ /* 0x000fe20003f24270 */
[----:B------:R-:W-:Y:S03]  /*2640*/  BSSY B1, `(.L_x_40) ;  /* 0x0000008000017945 */ /* 0x000fe60003800000 */
[----:B------:R-:W-:Y:S01]  /*2650*/  FMUL R12, R13, R156 ;  /* 0x0000009c0d0c7220 */ /* 0x000fe20000400000 */
[----:B------:R-:W-:-:S03]  /*2660*/  ISETP.GT.AND P2, PT, R0, RZ, P1 ;  /* 0x000000ff0000720c */ /* 0x000fc60000f44270 */
[----:B------:R-:W-:-:S05]  /*2670*/  FFMA R12, R27, R155, R12 ;  /* 0x0000009b1b0c7223 */ /* 0x000fca000000000c */
[----:B------:R-:W-:-:S05]  /*2680*/  F2FP.F16.F32.PACK_AB R12, RZ, R12 ;  /* 0x0000000cff0c723e */ /* 0x000fca00000000ff */
[----:B------:R3:W-:Y:S01]  /*2690*/  @P0 STG.E.U16 desc[UR36][R10.64+0x2], R12 ;  /* 0x0000020c0a000986 */ /* 0x0007e2000c101524 */
[----:B------:R-:W-:Y:S05]  /*26a0*/  @!P2 BRA `(.L_x_41) ;  /* 0x000000000004a947 */ /* 0x000fea0003800000 */
[----:B------:R4:W5:Y:S02]  /*26b0*/  LDG.E.LTC128B.U16 R24, desc[UR36][R6.64+0x10] ;  /* 0x0000102406187981 */ /* 0x000964000c1e1520 */
.L_x_41:
[----:B------:R-:W-:Y:S05]  /*26c0*/  BSYNC B1 ;  /* 0x0000000000017941 */ /* 0x000fea0003800000 */
.L_x_40:
        /* <DEDUP_REMOVED lines=10> */
.L_x_43:
[----:B------:R-:W-:Y:S05]  /*2770*/  BSYNC B1 ;  /* 0x0000000000017941 */ /* 0x000fea0003800000 */
.L_x_42:
[----:B0----5:R-:W-:Y:S01]  /*2780*/  HADD2.F32 R13, -RZ, R24.H0_H0 ;  /* 0x20000018ff0d7230 */ /* 0x021fe20000004100 */
[----:B------:R-:W-:Y:S01]  /*2790*/  ISETP.GT.AND P1, PT, R0, 0x8, P1 ;  /* 0x000000080000780c */ /* 0x000fe20000f24270 */
[----:B------:R-:W-:Y:S03]  /*27a0*/  BSSY B1, `(.L_x_44) ;  /* 0x0000007000017945 */ /* 0x000fe60003800000 */
[----:B---3--:R-:W-:-:S04]  /*27b0*/  FMUL R12, R13, R156 ;  /* 0x0000009c0d0c7220 */ /* 0x008fc80000400000 */
[----:B------:R-:W-:-:S05]  /*27c0*/  FFMA R12, R29, R155, R12 ;  /* 0x0000009b1d0c7223 */ /* 0x000fca000000000c */
[----:B------:R-:W-:-:S05]  /*27d0*/  F2FP.F16.F32.PACK_AB R12, RZ, R12 ;  /* 0x0000000cff0c723e */ /* 0x000fca00000000ff */
[----:B------:R0:W-:Y:S01]  /*27e0*/  @P3 STG.E.U16 desc[UR36][R4.64+0x12], R12 ;  /* 0x0000120c04003986 */ /* 0x0001e2000c101524 */
[----:B------:R-:W-:Y:S05]  /*27f0*/  @!P1 BRA `(.L_x_45) ;  /* 0x0000000000049947 */ /* 0x000fea0003800000 */
[----:B------:R3:W5:Y:S02]  /*2800*/  LDG.E.LTC128B.U16 R24, desc[UR36][R8.64+0x10] ;  /* 0x0000102408187981 */ /* 0x000764000c1e1520 */
.L_x_45:
[----:B------:R-:W-:Y:S05]  /*2810*/  BSYNC B1 ;  /* 0x0000000000017941 */ /* 0x000fea0003800000 */
.L_x_44:
[----:B-----5:R-:W-:Y:S01]  /*2820*/  HADD2.F32 R13, -RZ, R24.H0_H0 ;  /* 0x20000018ff0d7230 */ /* 0x020fe20000004100 */
[----:B------:R-:W-:Y:S01]  /*2830*/  ISETP.GT.AND P0, PT, R0, 0x8, P0 ;  /* 0x000000080000780c */ /* 0x000fe20000704270 */
[----:B------:R-:W-:Y:S03]  /*2840*/  BSSY B1, `(.L_x_46) ;  /* 0x0000007000017945 */ /* 0x000fe60003800000 */
[----:B------:R-:W-:-:S04]  /*2850*/  FMUL R13, R13, R156 ;  /* 0x0000009c0d0d7220 */ /* 0x000fc80000400000 */
[----:B------:R-:W-:-:S05]  /*2860*/  FFMA R13, R30, R155, R13 ;  /* 0x0000009b1e0d7223 */ /* 0x000fca000000000d */
[----:B------:R-:W-:-:S05]  /*2870*/  F2FP.F16.F32.PACK_AB R13, RZ, R13 ;  /* 0x0000000dff0d723e */ /* 0x000fca00000000ff */
[----:B------:R0:W-:Y:S01]  /*2880*/  @P1 STG.E.U16 desc[UR36][R10.64+0x10], R13 ;  /* 0x0000100d0a001986 */ /* 0x0001e2000c101524 */
[----:B------:R-:W-:Y:S05]  /*2890*/  @!P0 BRA `(.L_x_47) ;  /* 0x0000000000048947 */ /* 0x000fea0003800000 */
[----:B------:R0:W5:Y:S02]  /*28a0*/  LDG.E.LTC128B.U16 R24, desc[UR36][R8.64+0x12] ;  /* 0x0000122408187981 */ /* 0x000164000c1e1520 */
.L_x_47:
[----:B------:R-:W-:Y:S05]  /*28b0*/  BSYNC B1 ;  /* 0x0000000000017941 */ /* 0x000fea0003800000 */
.L_x_46:
[----:B0----5:R-:W-:Y:S01]  /*28c0*/  HADD2.F32 R13, -RZ, R24.H0_H0 ;  /* 0x20000018ff0d7230 */ /* 0x021fe20000004100 */
        /* <DEDUP_REMOVED lines=9> */
.L_x_49:
[----:B------:R-:W-:Y:S05]  /*2960*/  BSYNC B1 ;  /* 0x0000000000017941 */ /* 0x000fea0003800000 */
.L_x_48:
        /* <DEDUP_REMOVED lines=10> */
.L_x_51:
[----:B------:R-:W-:Y:S05]  /*2a10*/  BSYNC B1 ;  /* 0x0000000000017941 */ /* 0x000fea0003800000 */
.L_x_50:
[----:B0----5:R-:W-:Y:S01]  /*2a20*/  HADD2.F32 R13, -RZ, R24.H0_H0 ;  /* 0x20000018ff0d7230 */ /* 0x021fe20000004100 */
        /* <DEDUP_REMOVED lines=8> */
.L_x_53:
[----:B------:R-:W-:Y:S05]  /*2ab0*/  BSYNC B1 ;  /* 0x0000000000017941 */ /* 0x000fea0003800000 */
.L_x_52:
        /* <DEDUP_REMOVED lines=9> */
.L_x_55:
[----:B------:R-:W-:Y:S05]  /*2b50*/  BSYNC B1 ;  /* 0x0000000000017941 */ /* 0x000fea0003800000 */
.L_x_54:
        /* <DEDUP_REMOVED lines=10> */
.L_x_57:
[----:B------:R-:W-:Y:S05]  /*2c00*/  BSYNC B1 ;  /* 0x0000000000017941 */ /* 0x000fea0003800000 */
.L_x_56:
        /* <DEDUP_REMOVED lines=10> */
.L_x_59:
[----:B------:R-:W-:Y:S05]  /*2cb0*/  BSYNC B1 ;  /* 0x0000000000017941 */ /* 0x000fea0003800000 */
.L_x_58:
        /* <DEDUP_REMOVED lines=9> */
.L_x_61:
[----:B------:R-:W-:Y:S05]  /*2d50*/  BSYNC B1 ;  /* 0x0000000000017941 */ /* 0x000fea0003800000 */
.L_x_60:
        /* <DEDUP_REMOVED lines=9> */
.L_x_63:
[----:B------:R-:W-:Y:S05]  /*2df0*/  BSYNC B1 ;  /* 0x0000000000017941 */ /* 0x000fea0003800000 */
.L_x_62:
        /* <DEDUP_REMOVED lines=10> */
.L_x_65:
[----:B------:R-:W-:Y:S05]  /*2ea0*/  BSYNC B1 ;  /* 0x0000000000017941 */ /* 0x000fea0003800000 */
.L_x_64:
        /* <DEDUP_REMOVED lines=10> */
.L_x_67:
[----:B------:R-:W-:Y:S05]  /*2f50*/  BSYNC B1 ;  /* 0x0000000000017941 */ /* 0x000fea0003800000 */
.L_x_66:
        /* <DEDUP_REMOVED lines=9> */
.L_x_69:
[----:B------:R-:W-:Y:S05]  /*2ff0*/  BSYNC B1 ;  /* 0x0000000000017941 */ /* 0x000fea0003800000 */
.L_x_68:
        /* <DEDUP_REMOVED lines=9> */
.L_x_71:
[----:B------:R-:W-:Y:S05]  /*3090*/  BSYNC B1 ;  /* 0x0000000000017941 */ /* 0x000fea0003800000 */
.L_x_70:
        /* <DEDUP_REMOVED lines=10> */
.L_x_73:
[----:B------:R-:W-:Y:S05]  /*3140*/  BSYNC B1 ;  /* 0x0000000000017941 */ /* 0x000fea0003800000 */
.L_x_72:
        /* <DEDUP_REMOVED lines=10> */
.L_x_75:
[----:B------:R-:W-:Y:S05]  /*31f0*/  BSYNC B1 ;  /* 0x0000000000017941 */ /* 0x000fea0003800000 */
.L_x_74:
        /* <DEDUP_REMOVED lines=9> */
.L_x_77:
[----:B------:R-:W-:Y:S05]  /*3290*/  BSYNC B1 ;  /* 0x0000000000017941 */ /* 0x000fea0003800000 */
.L_x_76:
        /* <DEDUP_REMOVED lines=9> */
.L_x_79:
[----:B------:R-:W-:Y:S05]  /*3330*/  BSYNC B1 ;  /* 0x0000000000017941 */ /* 0x000fea0003800000 */
.L_x_78:
        /* <DEDUP_REMOVED lines=10> */
.L_x_81:
[----:B------:R-:W-:Y:S05]  /*33e0*/  BSYNC B1 ;  /* 0x0000000000017941 */ /* 0x000fea0003800000 */
.L_x_80:
        /* <DEDUP_REMOVED lines=10> */
.L_x_83:
[----:B------:R-:W-:Y:S05]  /*3490*/  BSYNC B1 ;  /* 0x0000000000017941 */ /* 0x000fea0003800000 */
.L_x_82:
        /* <DEDUP_REMOVED lines=9> */
.L_x_85:
[----:B------:R-:W-:Y:S05]  /*3530*/  BSYNC B1 ;  /* 0x0000000000017941 */ /* 0x000fea0003800000 */
.L_x_84:
        /* <DEDUP_REMOVED lines=9> */
.L_x_87:
[----:B------:R-:W-:Y:S05]  /*35d0*/  BSYNC B1 ;  /* 0x0000000000017941 */ /* 0x000fea0003800000 */
.L_x_86:
        /* <DEDUP_REMOVED lines=10> */
.L_x_89:
[----:B------:R-:W-:Y:S05]  /*3680*/  BSYNC B1 ;  /* 0x0000000000017941 */ /* 0x000fea0003800000 */
.L_x_88:
        /* <DEDUP_REMOVED lines=10> */
.L_x_91:
[----:B------:R-:W-:Y:S05]  /*3730*/  BSYNC B1 ;  /* 0x0000000000017941 */ /* 0x000fea0003800000 */
.L_x_90:
        /* <DEDUP_REMOVED lines=9> */
.L_x_93:
[----:B------:R-:W-:Y:S05]  /*37d0*/  BSYNC B1 ;  /* 0x0000000000017941 */ /* 0x000fea0003800000 */
.L_x_92:
        /* <DEDUP_REMOVED lines=9> */
.L_x_95:
[----:B------:R-:W-:Y:S05]  /*3870*/  BSYNC B1 ;  /* 0x0000000000017941 */ /* 0x000fea0003800000 */
.L_x_94:
        /* <DEDUP_REMOVED lines=10> */
.L_x_97:
[----:B------:R-:W-:Y:S05]  /*3920*/  BSYNC B1 ;  /* 0x0000000000017941 */ /* 0x000fea0003800000 */
.L_x_96:
        /* <DEDUP_REMOVED lines=10> */
.L_x_99:
[----:B------:R-:W-:Y:S05]  /*39d0*/  BSYNC B1 ;  /* 0x0000000000017941 */ /* 0x000fea0003800000 */
.L_x_98:
        /* <DEDUP_REMOVED lines=9> */
.L_x_101:
[----:B------:R-:W-:Y:S05]  /*3a70*/  BSYNC B1 ;  /* 0x0000000000017941 */ /* 0x000fea0003800000 */
.L_x_100:
        /* <DEDUP_REMOVED lines=9> */
.L_x_103:
[----:B------:R-:W-:Y:S05]  /*3b10*/  BSYNC B1 ;  /* 0x0000000000017941 */ /* 0x000fea0003800000 */
.L_x_102:
        /* <DEDUP_REMOVED lines=10> */
.L_x_105:
[----:B------:R-:W-:Y:S05]  /*3bc0*/  BSYNC B1 ;  /* 0x0000000000017941 */ /* 0x000fea0003800000 */
.L_x_104:
        /* <DEDUP_REMOVED lines=10> */
.L_x_107:
[----:B------:R-:W-:Y:S05]  /*3c70*/  BSYNC B1 ;  /* 0x0000000000017941 */ /* 0x000fea0003800000 */
.L_x_106:
        /* <DEDUP_REMOVED lines=9> */
.L_x_109:
[----:B------:R-:W-:Y:S05]  /*3d10*/  BSYNC B1 ;  /* 0x0000000000017941 */ /* 0x000fea0003800000 */
.L_x_108:
        /* <DEDUP_REMOVED lines=9> */
.L_x_111:
[----:B------:R-:W-:Y:S05]  /*3db0*/  BSYNC B1 ;  /* 0x0000000000017941 */ /* 0x000fea0003800000 */
.L_x_110:
        /* <DEDUP_REMOVED lines=10> */
.L_x_113:
[----:B------:R-:W-:Y:S05]  /*3e60*/  BSYNC B1 ;  /* 0x0000000000017941 */ /* 0x000fea0003800000 */
.L_x_112:
        /* <DEDUP_REMOVED lines=10> */
.L_x_115:
[----:B------:R-:W-:Y:S05]  /*3f10*/  BSYNC B1 ;  /* 0x0000000000017941 */ /* 0x000fea0003800000 */
.L_x_114:
        /* <DEDUP_REMOVED lines=9> */
.L_x_117:
[----:B------:R-:W-:Y:S05]  /*3fb0*/  BSYNC B1 ;  /* 0x0000000000017941 */ /* 0x000fea0003800000 */
.L_x_116:
        /* <DEDUP_REMOVED lines=9> */
.L_x_119:
[----:B------:R-:W-:Y:S05]  /*4050*/  BSYNC B1 ;  /* 0x0000000000017941 */ /* 0x000fea0003800000 */
.L_x_118:
        /* <DEDUP_REMOVED lines=10> */
.L_x_121:
[----:B------:R-:W-:Y:S05]  /*4100*/  BSYNC B1 ;  /* 0x0000000000017941 */ /* 0x000fea0003800000 */
.L_x_120:
        /* <DEDUP_REMOVED lines=10> */
.L_x_123:
[----:B------:R-:W-:Y:S05]  /*41b0*/  BSYNC B1 ;  /* 0x0000000000017941 */ /* 0x000fea0003800000 */
.L_x_122:
        /* <DEDUP_REMOVED lines=9> */
.L_x_125:
[----:B------:R-:W-:Y:S05]  /*4250*/  BSYNC B1 ;  /* 0x0000000000017941 */ /* 0x000fea0003800000 */
.L_x_124:
        /* <DEDUP_REMOVED lines=9> */
.L_x_127:
[----:B------:R-:W-:Y:S05]  /*42f0*/  BSYNC B1 ;  /* 0x0000000000017941 */ /* 0x000fea0003800000 */
.L_x_126:
        /* <DEDUP_REMOVED lines=10> */
.L_x_129:
[----:B------:R-:W-:Y:S05]  /*43a0*/  BSYNC B1 ;  /* 0x0000000000017941 */ /* 0x000fea0003800000 */
.L_x_128:
        /* <DEDUP_REMOVED lines=10> */
.L_x_131:
[----:B------:R-:W-:Y:S05]  /*4450*/  BSYNC B1 ;  /* 0x0000000000017941 */ /* 0x000fea0003800000 */
.L_x_130:
        /* <DEDUP_REMOVED lines=9> */
.L_x_133:
[----:B------:R-:W-:Y:S05]  /*44f0*/  BSYNC B1 ;  /* 0x0000000000017941 */ /* 0x000fea0003800000 */
.L_x_132:
        /* <DEDUP_REMOVED lines=9> */
.L_x_135:
[----:B------:R-:W-:Y:S05]  /*4590*/  BSYNC B1 ;  /* 0x0000000000017941 */ /* 0x000fea0003800000 */
.L_x_134:
        /* <DEDUP_REMOVED lines=10> */
.L_x_137:
[----:B------:R-:W-:Y:S05]  /*4640*/  BSYNC B1 ;  /* 0x0000000000017941 */ /* 0x000fea0003800000 */
.L_x_136:
        /* <DEDUP_REMOVED lines=10> */
.L_x_139:
[----:B------:R-:W-:Y:S05]  /*46f0*/  BSYNC B1 ;  /* 0x0000000000017941 */ /* 0x000fea0003800000 */
.L_x_138:
        /* <DEDUP_REMOVED lines=9> */
.L_x_141:
[----:B------:R-:W-:Y:S05]  /*4790*/  BSYNC B1 ;  /* 0x0000000000017941 */ /* 0x000fea0003800000 */
.L_x_140:
        /* <DEDUP_REMOVED lines=9> */
.L_x_143:
[----:B------:R-:W-:Y:S05]  /*4830*/  BSYNC B1 ;  /* 0x0000000000017941 */ /* 0x000fea0003800000 */
.L_x_142:
        /* <DEDUP_REMOVED lines=10> */
.L_x_145:
[----:B------:R-:W-:Y:S05]  /*48e0*/  BSYNC B1 ;  /* 0x0000000000017941 */ /* 0x000fea0003800000 */
.L_x_144:
        /* <DEDUP_REMOVED lines=10> */
.L_x_147:
[----:B------:R-:W-:Y:S05]  /*4990*/  BSYNC B1 ;  /* 0x0000000000017941 */ /* 0x000fea0003800000 */
.L_x_146:
        /* <DEDUP_REMOVED lines=9> */
.L_x_149:
[----:B------:R-:W-:Y:S05]  /*4a30*/  BSYNC B1 ;  /* 0x0000000000017941 */ /* 0x000fea0003800000 */
.L_x_148:
        /* <DEDUP_REMOVED lines=9> */
.L_x_151:
[----:B------:R-:W-:Y:S05]  /*4ad0*/  BSYNC B1 ;  /* 0x0000000000017941 */ /* 0x000fea0003800000 */
.L_x_150:
        /* <DEDUP_REMOVED lines=10> */
.L_x_153:
[----:B------:R-:W-:Y:S05]  /*4b80*/  BSYNC B1 ;  /* 0x0000000000017941 */ /* 0x000fea0003800000 */
.L_x_152:
        /* <DEDUP_REMOVED lines=10> */
.L_x_155:
[----:B------:R-:W-:Y:S05]  /*4c30*/  BSYNC B1 ;  /* 0x0000000000017941 */ /* 0x000fea0003800000 */
.L_x_154:
        /* <DEDUP_REMOVED lines=9> */
.L_x_157:
[----:B------:R-:W-:Y:S05]  /*4cd0*/  BSYNC B1 ;  /* 0x0000000000017941 */ /* 0x000fea0003800000 */
.L_x_156:
        /* <DEDUP_REMOVED lines=9> */
.L_x_159:
[----:B------:R-:W-:Y:S05]  /*4d70*/  BSYNC B1 ;  /* 0x0000000000017941 */ /* 0x000fea0003800000 */
.L_x_158:
        /* <DEDUP_REMOVED lines=10> */
.L_x_161:
[----:B------:R-:W-:Y:S05]  /*4e20*/  BSYNC B1 ;  /* 0x0000000000017941 */ /* 0x000fea0003800000 */
.L_x_160:
        /* <DEDUP_REMOVED lines=10> */
.L_x_163:
[----:B------:R-:W-:Y:S05]  /*4ed0*/  BSYNC B1 ;  /* 0x0000000000017941 */ /* 0x000fea0003800000 */
.L_x_162:
        /* <DEDUP_REMOVED lines=9> */
.L_x_165:
[----:B------:R-:W-:Y:S05]  /*4f70*/  BSYNC B1 ;  /* 0x0000000000017941 */ /* 0x000fea0003800000 */
.L_x_164:
        /* <DEDUP_REMOVED lines=9> */
.L_x_167:
[----:B------:R-:W-:Y:S05]  /*5010*/  BSYNC B1 ;  /* 0x0000000000017941 */ /* 0x000fea0003800000 */
.L_x_166:
        /* <DEDUP_REMOVED lines=10> */
.L_x_169:
[----:B------:R-:W-:Y:S05]  /*50c0*/  BSYNC B1 ;  /* 0x0000000000017941 */ /* 0x000fea0003800000 */
.L_x_168:
        /* <DEDUP_REMOVED lines=10> */
.L_x_171:
[----:B------:R-:W-:Y:S05]  /*5170*/  BSYNC B1 ;  /* 0x0000000000017941 */ /* 0x000fea0003800000 */
.L_x_170:
        /* <DEDUP_REMOVED lines=9> */
.L_x_173:
[----:B------:R-:W-:Y:S05]  /*5210*/  BSYNC B1 ;  /* 0x0000000000017941 */ /* 0x000fea0003800000 */
.L_x_172:
        /* <DEDUP_REMOVED lines=9> */
.L_x_175:
[----:B------:R-:W-:Y:S05]  /*52b0*/  BSYNC B1 ;  /* 0x0000000000017941 */ /* 0x000fea0003800000 */
.L_x_174:
        /* <DEDUP_REMOVED lines=10> */
.L_x_177:
[----:B------:R-:W-:Y:S05]  /*5360*/  BSYNC B1 ;  /* 0x0000000000017941 */ /* 0x000fea0003800000 */
.L_x_176:
        /* <DEDUP_REMOVED lines=10> */
.L_x_179:
[----:B------:R-:W-:Y:S05]  /*5410*/  BSYNC B1 ;  /* 0x0000000000017941 */ /* 0x000fea0003800000 */
.L_x_178:
        /* <DEDUP_REMOVED lines=9> */
.L_x_181:
[----:B------:R-:W-:Y:S05]  /*54b0*/  BSYNC B1 ;  /* 0x0000000000017941 */ /* 0x000fea0003800000 */
.L_x_180:
        /* <DEDUP_REMOVED lines=9> */
.L_x_183:
[----:B------:R-:W-:Y:S05]  /*5550*/  BSYNC B1 ;  /* 0x0000000000017941 */ /* 0x000fea0003800000 */
.L_x_182:
        /* <DEDUP_REMOVED lines=10> */
.L_x_185:
[----:B------:R-:W-:Y:S05]  /*5600*/  BSYNC B1 ;  /* 0x0000000000017941 */ /* 0x000fea0003800000 */
.L_x_184:
        /* <DEDUP_REMOVED lines=10> */
.L_x_187:
[----:B------:R-:W-:Y:S05]  /*56b0*/  BSYNC B1 ;  /* 0x0000000000017941 */ /* 0x000fea0003800000 */
.L_x_186:
        /* <DEDUP_REMOVED lines=9> */
.L_x_189:
[----:B------:R-:W-:Y:S05]  /*5750*/  BSYNC B1 ;  /* 0x0000000000017941 */ /* 0x000fea0003800000 */
.L_x_188:
        /* <DEDUP_REMOVED lines=9> */
.L_x_191:
[----:B------:R-:W-:Y:S05]  /*57f0*/  BSYNC B1 ;  /* 0x0000000000017941 */ /* 0x000fea0003800000 */
.L_x_190:
        /* <DEDUP_REMOVED lines=10> */
.L_x_193:
[----:B------:R-:W-:Y:S05]  /*58a0*/  BSYNC B1 ;  /* 0x0000000000017941 */ /* 0x000fea0003800000 */
.L_x_192:
        /* <DEDUP_REMOVED lines=10> */
.L_x_195:
[----:B------:R-:W-:Y:S05]  /*5950*/  BSYNC B1 ;  /* 0x0000000000017941 */ /* 0x000fea0003800000 */
.L_x_194:
        /* <DEDUP_REMOVED lines=9> */
.L_x_197:
[----:B------:R-:W-:Y:S05]  /*59f0*/  BSYNC B1 ;  /* 0x0000000000017941 */ /* 0x000fea0003800000 */
.L_x_196:
        /* <DEDUP_REMOVED lines=9> */
.L_x_199:
[----:B------:R-:W-:Y:S05]  /*5a90*/  BSYNC B1 ;  /* 0x0000000000017941 */ /* 0x000fea0003800000 */
.L_x_198:
        /* <DEDUP_REMOVED lines=10> */
.L_x_201:
[----:B------:R-:W-:Y:S05]  /*5b40*/  BSYNC B1 ;  /* 0x0000000000017941 */ /* 0x000fea0003800000 */
.L_x_200:
        /* <DEDUP_REMOVED lines=10> */
.L_x_203:
[----:B------:R-:W-:Y:S05]  /*5bf0*/  BSYNC B1 ;  /* 0x0000000000017941 */ /* 0x000fea0003800000 */
.L_x_202:
        /* <DEDUP_REMOVED lines=9> */
.L_x_205:
[----:B------:R-:W-:Y:S05]  /*5c90*/  BSYNC B1 ;  /* 0x0000000000017941 */ /* 0x000fea0003800000 */
.L_x_204:
        /* <DEDUP_REMOVED lines=9> */
.L_x_207:
[----:B------:R-:W-:Y:S05]  /*5d30*/  BSYNC B1 ;  /* 0x0000000000017941 */ /* 0x000fea0003800000 */
.L_x_206:
        /* <DEDUP_REMOVED lines=10> */
.L_x_209:
[----:B------:R-:W-:Y:S05]  /*5de0*/  BSYNC B1 ;  /* 0x0000000000017941 */ /* 0x000fea0003800000 */
.L_x_208:
        /* <DEDUP_REMOVED lines=10> */
.L_x_211:
[----:B------:R-:W-:Y:S05]  /*5e90*/  BSYNC B1 ;  /* 0x0000000000017941 */ /* 0x000fea0003800000 */
.L_x_210:
        /* <DEDUP_REMOVED lines=9> */
.L_x_213:
[----:B------:R-:W-:Y:S05]  /*5f30*/  BSYNC B1 ;  /* 0x0000000000017941 */ /* 0x000fea0003800000 */
.L_x_212:
        /* <DEDUP_REMOVED lines=9> */
.L_x_215:
[----:B------:R-:W-:Y:S05]  /*5fd0*/  BSYNC B1 ;  /* 0x0000000000017941 */ /* 0x000fea0003800000 */
.L_x_214:
        /* <DEDUP_REMOVED lines=10> */
.L_x_217:
[----:B------:R-:W-:Y:S05]  /*6080*/  BSYNC B1 ;  /* 0x0000000000017941 */ /* 0x000fea0003800000 */
.L_x_216:
        /* <DEDUP_REMOVED lines=10> */
.L_x_219:
[----:B------:R-:W-:Y:S05]  /*6130*/  BSYNC B1 ;  /* 0x0000000000017941 */ /* 0x000fea0003800000 */
.L_x_218:
        /* <DEDUP_REMOVED lines=9> */
.L_x_221:
[----:B------:R-:W-:Y:S05]  /*61d0*/  BSYNC B1 ;  /* 0x0000000000017941 */ /* 0x000fea0003800000 */
.L_x_220:
        /* <DEDUP_REMOVED lines=9> */
.L_x_223:
[----:B------:R-:W-:Y:S05]  /*6270*/  BSYNC B1 ;  /* 0x0000000000017941 */ /* 0x000fea0003800000 */
.L_x_222:
        /* <DEDUP_REMOVED lines=10> */
.L_x_225:
[----:B------:R-:W-:Y:S05]  /*6320*/  BSYNC B1 ;  /* 0x0000000000017941 */ /* 0x000fea0003800000 */
.L_x_224:
        /* <DEDUP_REMOVED lines=10> */
.L_x_227:
[----:B------:R-:W-:Y:S05]  /*63d0*/  BSYNC B1 ;  /* 0x0000000000017941 */ /* 0x000fea0003800000 */
.L_x_226:
        /* <DEDUP_REMOVED lines=9> */
.L_x_229:
[----:B------:R-:W-:Y:S05]  /*6470*/  BSYNC B1 ;  /* 0x0000000000017941 */ /* 0x000fea0003800000 */
.L_x_228:
        /* <DEDUP_REMOVED lines=9> */
.L_x_231:
[----:B------:R-:W-:Y:S05]  /*6510*/  BSYNC B1 ;  /* 0x0000000000017941 */ /* 0x000fea0003800000 */
.L_x_230:
        /* <DEDUP_REMOVED lines=10> */
.L_x_233:
[----:B------:R-:W-:Y:S05]  /*65c0*/  BSYNC B1 ;  /* 0x0000000000017941 */ /* 0x000fea0003800000 */
.L_x_232:
        /* <DEDUP_REMOVED lines=10> */
.L_x_235:
[----:B------:R-:W-:Y:S05]  /*6670*/  BSYNC B1 ;  /* 0x0000000000017941 */ /* 0x000fea0003800000 */
.L_x_234:
        /* <DEDUP_REMOVED lines=9> */
.L_x_237:
[----:B------:R-:W-:Y:S05]  /*6710*/  BSYNC B1 ;  /* 0x0000000000017941 */ /* 0x000fea0003800000 */
.L_x_236:
        /* <DEDUP_REMOVED lines=9> */
.L_x_239:
[----:B------:R-:W-:Y:S05]  /*67b0*/  BSYNC B1 ;  /* 0x0000000000017941 */ /* 0x000fea0003800000 */
.L_x_238:
        /* <DEDUP_REMOVED lines=10> */
.L_x_241:
[----:B------:R-:W-:Y:S05]  /*6860*/  BSYNC B1 ;  /* 0x0000000000017941 */ /* 0x000fea0003800000 */
.L_x_240:
        /* <DEDUP_REMOVED lines=10> */
.L_x_243:
[----:B------:R-:W-:Y:S05]  /*6910*/  BSYNC B1 ;  /* 0x0000000000017941 */ /* 0x000fea0003800000 */
.L_x_242:
        /* <DEDUP_REMOVED lines=9> */
.L_x_245:
[----:B------:R-:W-:Y:S05]  /*69b0*/  BSYNC B1 ;  /* 0x0000000000017941 */ /* 0x000fea0003800000 */
.L_x_244:
        /* <DEDUP_REMOVED lines=9> */
.L_x_247:
[----:B------:R-:W-:Y:S05]  /*6a50*/  BSYNC B1 ;  /* 0x0000000000017941 */ /* 0x000fea0003800000 */
.L_x_246:
        /* <DEDUP_REMOVED lines=10> */
.L_x_249:
[----:B------:R-:W-:Y:S05]  /*6b00*/  BSYNC B1 ;  /* 0x0000000000017941 */ /* 0x000fea0003800000 */
.L_x_248:
        /* <DEDUP_REMOVED lines=10> */
.L_x_251:
[----:B------:R-:W-:Y:S05]  /*6bb0*/  BSYNC B1 ;  /* 0x0000000000017941 */ /* 0x000fea0003800000 */
.L_x_250:
        /* <DEDUP_REMOVED lines=9> */
.L_x_253:
[----:B------:R-:W-:Y:S05]  /*6c50*/  BSYNC B1 ;  /* 0x0000000000017941 */ /* 0x000fea0003800000 */
.L_x_252:
        /* <DEDUP_REMOVED lines=9> */
.L_x_255:
[----:B------:R-:W-:Y:S05]  /*6cf0*/  BSYNC B1 ;  /* 0x0000000000017941 */ /* 0x000fea0003800000 */
.L_x_254:
        /* <DEDUP_REMOVED lines=10> */
.L_x_257:
[----:B------:R-:W-:Y:S05]  /*6da0*/  BSYNC B1 ;  /* 0x0000000000017941 */ /* 0x000fea0003800000 */
.L_x_256:
        /* <DEDUP_REMOVED lines=10> */
.L_x_259:
[----:B------:R-:W-:Y:S05]  /*6e50*/  BSYNC B1 ;  /* 0x0000000000017941 */ /* 0x000fea0003800000 */
.L_x_258:
        /* <DEDUP_REMOVED lines=9> */
.L_x_261:
[----:B------:R-:W-:Y:S05]  /*6ef0*/  BSYNC B1 ;  /* 0x0000000000017941 */ /* 0x000fea0003800000 */
.L_x_260:
        /* <DEDUP_REMOVED lines=9> */
.L_x_263:
[----:B------:R-:W-:Y:S05]  /*6f90*/  BSYNC B1 ;  /* 0x0000000000017941 */ /* 0x000fea0003800000 */
.L_x_262:
        /* <DEDUP_REMOVED lines=10> */
.L_x_265:
[----:B------:R-:W-:Y:S05]  /*7040*/  BSYNC B1 ;  /* 0x0000000000017941 */ /* 0x000fea0003800000 */
.L_x_264:
        /* <DEDUP_REMOVED lines=10> */
.L_x_267:
[----:B------:R-:W-:Y:S05]  /*70f0*/  BSYNC B1 ;  /* 0x0000000000017941 */ /* 0x000fea0003800000 */
.L_x_266:
        /* <DEDUP_REMOVED lines=9> */
.L_x_269:
[----:B------:R-:W-:Y:S05]  /*7190*/  BSYNC B1 ;  /* 0x0000000000017941 */ /* 0x000fea0003800000 */
.L_x_268:
        /* <DEDUP_REMOVED lines=9> */
.L_x_271:
[----:B------:R-:W-:Y:S05]  /*7230*/  BSYNC B1 ;  /* 0x0000000000017941 */ /* 0x000fea0003800000 */
.L_x_270:
        /* <DEDUP_REMOVED lines=10> */
.L_x_273:
[----:B------:R-:W-:Y:S05]  /*72e0*/  BSYNC B1 ;  /* 0x0000000000017941 */ /* 0x000fea0003800000 */
.L_x_272:
        /* <DEDUP_REMOVED lines=10> */
.L_x_275:
[----:B------:R-:W-:Y:S05]  /*7390*/  BSYNC B1 ;  /* 0x0000000000017941 */ /* 0x000fea0003800000 */
.L_x_274:
        /* <DEDUP_REMOVED lines=9> */
.L_x_277:
[----:B------:R-:W-:Y:S05]  /*7430*/  BSYNC B1 ;  /* 0x0000000000017941 */ /* 0x000fea0003800000 */
.L_x_276:
        /* <DEDUP_REMOVED lines=9> */
.L_x_279:
[----:B------:R-:W-:Y:S05]  /*74d0*/  BSYNC B1 ;  /* 0x0000000000017941 */ /* 0x000fea0003800000 */
.L_x_278:
        /* <DEDUP_REMOVED lines=10> */
.L_x_281:
[----:B------:R-:W-:Y:S05]  /*7580*/  BSYNC B1 ;  /* 0x0000000000017941 */ /* 0x000fea0003800000 */
.L_x_280:
        /* <DEDUP_REMOVED lines=10> */
.L_x_283:
[----:B------:R-:W-:Y:S05]  /*7630*/  BSYNC B1 ;  /* 0x0000000000017941 */ /* 0x000fea0003800000 */
.L_x_282:
[----:B-----5:R-:W-:Y:S01]  /*7640*/  HADD2.F32 R3, -RZ, R24.H0_H0 ;  /* 0x20000018ff037230 */ /* 0x020fe20000004100 */
[----:B------:R-:W-:Y:S01]  /*7650*/  ISETP.GT.AND P1, PT, R0, 0x8, P1 ;  /* 0x000000080000780c */ /* 0x000fe20000f24270 */
[----:B------:R-:W-:Y:S03]  /*7660*/  BSSY B1, `(.L_x_284) ;  /* 0x0000007000017945 */ /* 0x000fe60003800000 */
[----:B01--4-:R-:W-:-:S04]  /*7670*/  FMUL R6, R3, R156 ;  /* 0x0000009c03067220 */ /* 0x013fc80000400000 */
[----:B------:R-:W-:-:S05]  /*7680*/  FFMA R6, R149, R155, R6 ;  /* 0x0000009b95067223 */ /* 0x000fca0000000006 */
[----:B------:R-:W-:-:S05]  /*7690*/  F2FP.F16.F32.PACK_AB R6, RZ, R6 ;  /* 0x00000006ff06723e */ /* 0x000fca00000000ff */
[----:B------:R0:W-:Y:S01]  /*76a0*/  @P3 STG.E.U16 desc[UR36][R4.64+0x1f2], R6 ;  /* 0x0001f20604003986 */ /* 0x0001e2000c101524 */
[----:B------:R-:W-:Y:S05]  /*76b0*/  @!P1 BRA `(.L_x_285) ;  /* 0x0000000000049947 */ /* 0x000fea0003800000 */
[----:B------:R1:W5:Y:S02]  /*76c0*/  LDG.E.LTC128B.U16 R24, desc[UR36][R8.64+0x1f0] ;  /* 0x0001f02408187981 */ /* 0x000364000c1e1520 */
.L_x_285:
[----:B------:R-:W-:Y:S05]  /*76d0*/  BSYNC B1 ;  /* 0x0000000000017941 */ /* 0x000fea0003800000 */
.L_x_284:
[----:B-----5:R-:W-:Y:S01]  /*76e0*/  HADD2.F32 R3, -RZ, R24.H0_H0 ;  /* 0x20000018ff037230 */ /* 0x020fe20000004100 */
[----:B------:R-:W-:Y:S01]  /*76f0*/  ISETP.GT.AND P0, PT, R0, 0x8, P0 ;  /* 0x000000080000780c */ /* 0x000fe20000704270 */
[----:B0-----:R-:W-:Y:S01]  /*7700*/  @P1 IMAD.MOV.U32 R4, RZ, RZ, R10 ;  /* 0x000000ffff041224 */ /* 0x001fe200078e000a */
[----:B------:R-:W-:Y:S01]  /*7710*/  BSSY B1, `(.L_x_286) ;  /* 0x0000008000017945 */ /* 0x000fe20003800000 */
[----:B------:R-:W-:Y:S02]  /*7720*/  @P1 IMAD.MOV.U32 R5, RZ, RZ, R11 ;  /* 0x000000ffff051224 */ /* 0x000fe400078e000b */
[----:B------:R-:W-:-:S04]  /*7730*/  FMUL R3, R3, R156 ;  /* 0x0000009c03037220 */ /* 0x000fc80000400000 */
[----:B------:R-:W-:-:S05]  /*7740*/  FFMA R3, R150, R155, R3 ;  /* 0x0000009b96037223 */ /* 0x000fca0000000003 */
[----:B------:R-:W-:-:S05]  /*7750*/  F2FP.F16.F32.PACK_AB R3, RZ, R3 ;  /* 0x00000003ff03723e */ /* 0x000fca00000000ff */
[----:B------:R0:W-:Y:S01]  /*7760*/  @P1 STG.E.U16 desc[UR36][R4.64+0x1f0], R3 ;  /* 0x0001f00304001986 */ /* 0x0001e2000c101524 */
[----:B------:R-:W-:Y:S05]  /*7770*/  @!P0 BRA `(.L_x_287) ;  /* 0x0000000000048947 */ /* 0x000fea0003800000 */
[----:B------:R4:W5:Y:S02]  /*7780*/  LDG.E.LTC128B.U16 R24, desc[UR36][R8.64+0x1f2] ;  /* 0x0001f22408187981 */ /* 0x000964000c1e1520 */
.L_x_287:
[----:B------:R-:W-:Y:S05]  /*7790*/  BSYNC B1 ;  /* 0x0000000000017941 */ /* 0x000fea0003800000 */
.L_x_286:
[----:B------:R-:W-:Y:S05]  /*77a0*/  @!P0 BRA `(.L_x_288) ;  /* 0x0000002400308947 */ /* 0x000fea0003800000 */
[----:B0----5:R-:W-:-:S05]  /*77b0*/  HADD2.F32 R3, -RZ, R24.H0_H0 ;  /* 0x20000018ff037230 */ /* 0x021fca0000004100 */
[----:B------:R-:W-:-:S04]  /*77c0*/  FMUL R0, R3, R156 ;  /* 0x0000009c03007220 */ /* 0x000fc80000400000 */
[----:B------:R-:W-:-:S05]  /*77d0*/  FFMA R0, R151, R155, R0 ;  /* 0x0000009b97007223 */ /* 0x000fca0000000000 */
[----:B------:R-:W-:-:S05]  /*77e0*/  F2FP.F16.F32.PACK_AB R0, RZ, R0 ;  /* 0x00000000ff00723e */ /* 0x000fca00000000ff */
[----:B------:R0:W-:Y:S01]  /*77f0*/  STG.E.U16 desc[UR36][R10.64+0x1f2], R0 ;  /* 0x0001f2000a007986 */ /* 0x0001e2000c101524 */
[----:B------:R-:W-:Y:S05]  /*7800*/  BRA `(.L_x_288) ;  /* 0x0000002400187947 */ /* 0x000fea0003800000 */
.L_x_35:
[----:B------:R-:W-:Y:S01]  /*7810*/  ISETP.GT.AND P0, PT, R3, 0x1, PT ;  /* 0x000000010300780c */ /* 0x000fe20003f04270 */
[----:B------:R-:W-:Y:S01]  /*7820*/  ULDC.64 UR4, c[0x0][0x5c0] ;  /* 0x0001700000047ab9 */ /* 0x000fe20000000a00 */
[-C--:B------:R-:W-:Y:S01]  /*7830*/  FMUL R24, R24, R155.reuse ;  /* 0x0000009b18187220 */ /* 0x080fe20000400000 */
[-C--:B------:R-:W-:Y:S01]  /*7840*/  FMUL R25, R25, R155.reuse ;  /* 0x0000009b19197220 */ /* 0x080fe20000400000 */
[----:B------:R-:W-:Y:S01]  /*7850*/  ISETP.GT.AND P3, PT, R0, RZ, P0 ;  /* 0x000000ff0000720c */ /* 0x000fe20000764270 */
[-C--:B------:R-:W-:Y:S01]  /*7860*/  FMUL R26, R26, R155.reuse ;  /* 0x0000009b1a1a7220 */ /* 0x080fe20000400000 */
[----:B------:R-:W-:Y:S01]  /*7870*/  LEA R4, P4, R160, UR4, 0x1 ;  /* 0x00000004a0047c11 */ /* 0x000fe2000f8808ff */
[-C--:B------:R-:W-:Y:S01]  /*7880*/  FMUL R27, R27, R155.reuse ;  /* 0x0000009b1b1b7220 */ /* 0x080fe20000400000 */
[----:B------:R-:W-:Y:S01]  /*7890*/  F2FP.F16.F32.PACK_AB R24, RZ, R24 ;  /* 0x00000018ff18723e */ /* 0x000fe200000000ff */
[-C--:B------:R-:W-:Y:S01]  /*78a0*/  FMUL R28, R28, R155.reuse ;  /* 0x0000009b1c1c7220 */ /* 0x080fe20000400000 */
[----:B------:R-:W-:Y:S01]  /*78b0*/  LEA.HI.X R5, R160, UR5, R153, 0x1, P4 ;  /* 0x00000005a0057c11 */ /* 0x000fe2000a0f0c99 */
[----:B------:R-:W-:Y:S01]  /*78c0*/  FMUL R29, R29, R155 ;  /* 0x0000009b1d1d7220 */ /* 0x000fe20000400000 */
[----:B------:R-:W-:Y:S01]  /*78d0*/  F2FP.F16.F32.PACK_AB R25, RZ, R25 ;  /* 0x00000019ff19723e */ /* 0x000fe200000000ff */
[-C--:B------:R-:W-:Y:S01]  /*78e0*/  FMUL R30, R30, R155.reuse ;  /* 0x0000009b1e1e7220 */ /* 0x080fe20000400000 */
[----:B------:R-:W-:Y:S01]  /*78f0*/  SHF.L.U64.HI R11, R10, 0x4, R11 ;  /* 0x000000040a0b7819 */ /* 0x000fe2000001020b */
[----:B------:R-:W-:Y:S01]  /*7900*/  @P1 STG.E.U16 desc[UR36][R4.64], R24 ;  /* 0x0000001804001986 */ /* 0x000fe2000c101524 */
[----:B------:R-:W-:Y:S01]  /*7910*/  ISETP.GT.AND P1, PT, R3, 0x8, PT ;  /* 0x000000080300780c */ /* 0x000fe20003f24270 */
[-C--:B------:R-:W-:Y:S01]  /*7920*/  FMUL R31, R31, R155.reuse ;  /* 0x0000009b1f1f7220 */ /* 0x080fe20000400000 */
[----:B------:R-:W-:Y:S01]  /*7930*/  ISETP.GT.AND P4, PT, R0, 0x8, P0 ;  /* 0x000000080000780c */ /* 0x000fe20000784270 */
[----:B------:R-:W-:Y:S01]  /*7940*/  @P3 STG.E.U16 desc[UR36][R4.64+0x2], R25 ;  /* 0x0000021904003986 */ /* 0x000fe2000c101524 */
[----:B------:R-:W-:Y:S01]  /*7950*/  LEA R6, P3, R10, R4, 0x4 ;  /* 0x000000040a067211 */ /* 0x000fe200078620ff */
[-C--:B------:R-:W-:Y:S01]  /*7960*/  FMUL R32, R32, R155.reuse ;  /* 0x0000009b20207220 */ /* 0x080fe20000400000 */
[C---:B------:R-:W-:Y:S01]  /*7970*/  ISETP.GT.AND P2, PT, R0.reuse, 0x8, P2 ;  /* 0x000000080000780c */ /* 0x040fe20001744270 */
[-C--:B------:R-:W-:Y:S01]  /*7980*/  FMUL R33, R33, R155.reuse ;  /* 0x0000009b21217220 */ /* 0x080fe20000400000 */
[----:B------:R-:W-:Y:S01]  /*7990*/  ISETP.GT.AND P0, PT, R3, 0x9, PT ;  /* 0x000000090300780c */ /* 0x000fe20003f04270 */
[----:B------:R-:W-:Y:S01]  /*79a0*/  IMAD.X R7, R11, 0x1, R5, P3 ;  /* 0x000000010b077824 */ /* 0x000fe200018e0605 */
[----:B------:R-:W-:Y:S01]  /*79b0*/  ISETP.GT.AND P5, PT, R0, RZ, P1 ;  /* 0x000000ff0000720c */ /* 0x000fe20000fa4270 */
[-C--:B------:R-:W-:Y:S01]  /*79c0*/  FMUL R34, R34, R155.reuse ;  /* 0x0000009b22227220 */ /* 0x080fe20000400000 */
[----:B------:R-:W-:Y:S01]  /*79d0*/  ISETP.GT.AND P3, PT, R0, RZ, P0 ;  /* 0x000000ff0000720c */ /* 0x000fe20000764270 */
[-C--:B------:R-:W-:Y:S01]  /*79e0*/  FMUL R35, R35, R155.reuse ;  /* 0x0000009b23237220 */ /* 0x080fe20000400000 */
[----:B------:R-:W-:Y:S01]  /*79f0*/  F2FP.F16.F32.PACK_AB R26, RZ, R26 ;  /* 0x0000001aff1a723e */ /* 0x000fe200000000ff */
[----:B------:R-:W-:Y:S01]  /*7a00*/  FMUL R36, R36, R155 ;  /* 0x0000009b24247220 */ /* 0x000fe20000400000 */
[----:B------:R-:W-:Y:S01]  /*7a10*/  F2FP.F16.F32.PACK_AB R27, RZ, R27 ;  /* 0x0000001bff1b723e */ /* 0x000fe200000000ff */
[----:B------:R-:W-:Y:S01]  /*7a20*/  FMUL R37, R37, R155 ;  /* 0x0000009b25257220 */ /* 0x000fe20000400000 */
[----:B------:R-:W-:Y:S01]  /*7a30*/  F2FP.F16.F32.PACK_AB R28, RZ, R28 ;  /* 0x0000001cff1c723e */ /* 0x000fe200000000ff */
[----:B------:R-:W-:Y:S01]  /*7a40*/  @P2 STG.E.U16 desc[UR36][R6.64], R26 ;  /* 0x0000001a06002986 */ /* 0x000fe2000c101524 */
[----:B------:R-:W-:Y:S01]  /*7a50*/  F2FP.F16.F32.PACK_AB R29, RZ, R29 ;  /* 0x0000001dff1d723e */ /* 0x000fe200000000ff */
[-C--:B------:R-:W-:Y:S01]  /*7a60*/  FMUL R38, R38, R155.reuse ;  /* 0x0000009b26267220 */ /* 0x080fe20000400000 */
[C---:B------:R-:W-:Y:S01]  /*7a70*/  ISETP.GT.AND P2, PT, R0.reuse, 0x8, P1 ;  /* 0x000000080000780c */ /* 0x040fe20000f44270 */
[----:B------:R-:W-:Y:S01]  /*7a80*/  @P4 STG.E.U16 desc[UR36][R6.64+0x2], R27 ;  /* 0x0000021b06004986 */ /* 0x000fe2000c101524 */
[----:B------:R-:W-:Y:S01]  /*7a90*/  ISETP.GT.AND P1, PT, R3, 0x10, PT ;  /* 0x000000100300780c */ /* 0x000fe20003f24270 */
[-C--:B------:R-:W-:Y:S01]  /*7aa0*/  FMUL R39, R39, R155.reuse ;  /* 0x0000009b27277220 */ /* 0x080fe20000400000 */
[----:B------:R-:W-:Y:S01]  /*7ab0*/  F2FP.F16.F32.PACK_AB R30, RZ, R30 ;  /* 0x0000001eff1e723e */ /* 0x000fe200000000ff */
[----:B------:R-:W-:Y:S01]  /*7ac0*/  @P5 STG.E.U16 desc[UR36][R4.64+0x10], R28 ;  /* 0x0000101c04005986 */ /* 0x000fe2000c101524 */
[----:B------:R-:W-:Y:S01]  /*7ad0*/  ISETP.GT.AND P4, PT, R0, RZ, P1 ;  /* 0x000000ff0000720c */ /* 0x000fe20000f84270 */
[----:B------:R-:W-:Y:S01]  /*7ae0*/  FMUL R40, R40, R155 ;  /* 0x0000009b28287220 */ /* 0x000fe20000400000 */
[----:B------:R-:W-:Y:S01]  /*7af0*/  F2FP.F16.F32.PACK_AB R31, RZ, R31 ;  /* 0x0000001fff1f723e */ /* 0x000fe200000000ff */
[----:B------:R-:W-:Y:S01]  /*7b00*/  @P3 STG.E.U16 desc[UR36][R4.64+0x12], R29 ;  /* 0x0000121d04003986 */ /* 0x000fe2000c101524 */
[----:B------:R-:W-:Y:S01]  /*7b10*/  ISETP.GT.AND P3, PT, R0, 0x8, P0 ;  /* 0x000000080000780c */ /* 0x000fe20000764270 */
[-C--:B------:R-:W-:Y:S01]  /*7b20*/  FMUL R41, R41, R155.reuse ;  /* 0x0000009b29297220 */ /* 0x080fe20000400000 */
[----:B------:R-:W-:Y:S01]  /*7b30*/  ISETP.GT.AND P0, PT, R3, 0x11, PT ;  /* 0x000000110300780c */ /* 0x000fe20003f04270 */
[----:B------:R-:W-:Y:S01]  /*7b40*/  @P2 STG.E.U16 desc[UR36][R6.64+0x10], R30 ;  /* 0x0000101e06002986 */ /* 0x000fe2000c101524 */
[----:B------:R-:W-:Y:S01]  /*7b50*/  F2FP.F16.F32.PACK_AB R32, RZ, R32 ;  /* 0x00000020ff20723e */ /* 0x000fe200000000ff */
[-C--:B------:R-:W-:Y:S01]  /*7b60*/  FMUL R42, R42, R155.reuse ;  /* 0x0000009b2a2a7220 */ /* 0x080fe20000400000 */
[C---:B------:R-:W-:Y:S01]  /*7b70*/  ISETP.GT.AND P5, PT, R0.reuse, RZ, P0 ;  /* 0x000000ff0000720c */ /* 0x040fe200007a4270 */
[-C--:B------:R-:W-:Y:S01]  /*7b80*/  FMUL R43, R43, R155.reuse ;  /* 0x0000009b2b2b7220 */ /* 0x080fe20000400000 */
[----:B------:R-:W-:Y:S01]  /*7b90*/  ISETP.GT.AND P2, PT, R0, 0x8, P1 ;  /* 0x000000080000780c */ /* 0x000fe20000f44270 */
[-C--:B------:R-:W-:Y:S01]  /*7ba0*/  FMUL R44, R44, R155.reuse ;  /* 0x0000009b2c2c7220 */ /* 0x080fe20000400000 */
[----:B------:R-:W-:Y:S01]  /*7bb0*/  ISETP.GT.AND P1, PT, R3, 0x18, PT ;  /* 0x000000180300780c */ /* 0x000fe20003f24270 */
[----:B------:R-:W-:Y:S01]  /*7bc0*/  FMUL R45, R45, R155 ;  /* 0x0000009b2d2d7220 */ /* 0x000fe20000400000 */
[----:B------:R-:W-:Y:S01]  /*7bd0*/  F2FP.F16.F32.PACK_AB R33, RZ, R33 ;  /* 0x00000021ff21723e */ /* 0x000fe200000000ff */
[----:B------:R-:W-:Y:S01]  /*7be0*/  @P3 STG.E.U16 desc[UR36][R6.64+0x12], R31 ;  /* 0x0000121f06003986 */ /* 0x000fe2000c101524 */
[----:B------:R-:W-:Y:S01]  /*7bf0*/  ISETP.GT.AND P3, PT, R0, 0x8, P0 ;  /* 0x000000080000780c */ /* 0x000fe20000764270 */
[-C--:B------:R-:W-:Y:S01]  /*7c00*/  FMUL R46, R46, R155.reuse ;  /* 0x0000009b2e2e7220 */ /* 0x080fe20000400000 */
[----:B------:R-:W-:Y:S01]  /*7c10*/  ISETP.GT.AND P0, PT, R3, 0x19, PT ;  /* 0x000000190300780c */ /* 0x000fe20003f04270 */
[----:B------:R-:W-:Y:S01]  /*7c20*/  @P4 STG.E.U16 desc[UR36][R4.64+0x20], R32 ;  /* 0x0000202004004986 */ /* 0x000fe2000c101524 */
[C---:B------:R-:W-:Y:S01]  /*7c30*/  ISETP.GT.AND P4, PT, R0.reuse, RZ, P1 ;  /* 0x000000ff0000720c */ /* 0x040fe20000f84270 */
[-C--:B------:R-:W-:Y:S01]  /*7c40*/  FMUL R47, R47, R155.reuse ;  /* 0x0000009b2f2f7220 */ /* 0x080fe20000400000 */
[----:B------:R-:W-:Y:S01]  /*7c50*/  F2FP.F16.F32.PACK_AB R34, RZ, R34 ;  /* 0x00000022ff22723e */ /* 0x000fe200000000ff */
[----:B------:R-:W-:Y:S01]  /*7c60*/  @P5 STG.E.U16 desc[UR36][R4.64+0x22], R33 ;  /* 0x0000222104005986 */ /* 0x000fe2000c101524 */
[----:B------:R-:W-:Y:S01]  /*7c70*/  ISETP.GT.AND P5, PT, R0, RZ, P0 ;  /* 0x000000ff0000720c */ /* 0x000fe200007a4270 */
[----:B------:R-:W-:Y:S01]  /*7c80*/  FMUL R48, R48, R155 ;  /* 0x0000009b30307220 */ /* 0x000fe20000400000 */
[----:B------:R-:W-:Y:S01]  /*7c90*/  F2FP.F16.F32.PACK_AB R35, RZ, R35 ;  /* 0x00000023ff23723e */ /* 0x000fe200000000ff */
[----:B------:R-:W-:Y:S01]  /*7ca0*/  @P2 STG.E.U16 desc[UR36][R6.64+0x20], R34 ;  /* 0x0000202206002986 */ /* 0x000fe2000c101524 */
[----:B------:R-:W-:Y:S01]  /*7cb0*/  F2FP.F16.F32.PACK_AB R36, RZ, R36 ;  /* 0x00000024ff24723e */ /* 0x000fe200000000ff */
[-C--:B------:R-:W-:Y:S01]  /*7cc0*/  FMUL R49, R49, R155.reuse ;  /* 0x0000009b31317220 */ /* 0x080fe20000400000 */
[----:B------:R-:W-:Y:S01]  /*7cd0*/  ISETP.GT.AND P2, PT, R0, 0x8, P1 ;  /* 0x000000080000780c */ /* 0x000fe20000f44270 */
[----:B------:R-:W-:Y:S01]  /*7ce0*/  @P3 STG.E.U16 desc[UR36][R6.64+0x22], R35 ;  /* 0x0000222306003986 */ /* 0x000fe2000c101524 */
[----:B------:R-:W-:Y:S01]  /*7cf0*/  ISETP.GT.AND P1, PT, R3, 0x20, PT ;  /* 0x000000200300780c */ /* 0x000fe20003f24270 */
[----:B------:R-:W-:Y:S01]  /*7d00*/  FMUL R50, R50, R155 ;  /* 0x0000009b32327220 */ /* 0x000fe20000400000 */
[----:B------:R-:W-:Y:S01]  /*7d10*/  F2FP.F16.F32.PACK_AB R37, RZ, R37 ;  /* 0x00000025ff25723e */ /* 0x000fe200000000ff */
[----:B------:R-:W-:Y:S01]  /*7d20*/  @P4 STG.E.U16 desc[UR36][R4.64+0x30], R36 ;  /* 0x0000302404004986 */ /* 0x000fe2000c101524 */
[C---:B------:R-:W-:Y:S01]  /*7d30*/  ISETP.GT.AND P3, PT, R0.reuse, 0x8, P0 ;  /* 0x000000080000780c */ /* 0x040fe20000764270 */
[-C--:B------:R-:W-:Y:S01]  /*7d40*/  FMUL R51, R51, R155.reuse ;  /* 0x0000009b33337220 */ /* 0x080fe20000400000 */
[----:B------:R-:W-:Y:S01]  /*7d50*/  ISETP.GT.AND P0, PT, R3, 0x21, PT ;  /* 0x000000210300780c */ /* 0x000fe20003f04270 */
[----:B------:R-:W-:Y:S01]  /*7d60*/  @P5 STG.E.U16 desc[UR36][R4.64+0x32], R37 ;  /* 0x0000322504005986 */ /* 0x000fe2000c101524 */
[----:B------:R-:W-:Y:S01]  /*7d70*/  ISETP.GT.AND P4, PT, R0, RZ, P1 ;  /* 0x000000ff0000720c */ /* 0x000fe20000f84270 */
[-C--:B------:R-:W-:Y:S01]  /*7d80*/  FMUL R52, R52, R155.reuse ;  /* 0x0000009b34347220 */ /* 0x080fe20000400000 */
[----:B------:R-:W-:Y:S01]  /*7d90*/  F2FP.F16.F32.PACK_AB R38, RZ, R38 ;  /* 0x00000026ff26723e */ /* 0x000fe200000000ff */
[-C--:B------:R-:W-:Y:S01]  /*7da0*/  FMUL R53, R53, R155.reuse ;  /* 0x0000009b35357220 */ /* 0x080fe20000400000 */
        /* <DEDUP_REMOVED lines=325> */
[----:B------:R-:W-:Y:S01]  /*9200*/  FMUL R151, R151, R155 ;  /* 0x0000009b97977220 */ /* 0x000fe20000400000 */
[----:B------:R-:W-:Y:S01]  /*9210*/  ISETP.GT.AND P2, PT, R0, 0x8, P1 ;  /* 0x000000080000780c */ /* 0x000fe20000f44270 */
[----:B------:R-:W-:Y:S01]  /*9220*/  @P3 STG.E.U16 desc[UR36][R6.64+0x132], R103 ;  /* 0x0001326706003986 */ /* 0x000fe2000c101524 */
[----:B------:R-:W-:-:S02]  /*9230*/  ISETP.GT.AND P1, PT, R3, 0xa8, PT ;  /* 0x000000a80300780c */ /* 0x000fc40003f24270 */
[----:B------:R-:W-:Y:S01]  /*9240*/  F2FP.F16.F32.PACK_AB R105, RZ, R105 ;  /* 0x00000069ff69723e */ /* 0x000fe200000000ff */
[----:B------:R-:W-:Y:S01]  /*9250*/  @P4 STG.E.U16 desc[UR36][R4.64+0x140], R104 ;  /* 0x0001406804004986 */ /* 0x000fe2000c101524 */
[C---:B------:R-:W-:Y:S02]  /*9260*/  ISETP.GT.AND P3, PT, R0.reuse, 0x8, P0 ;  /* 0x000000080000780c */ /* 0x040fe40000764270 */
[----:B------:R-:W-:Y:S01]  /*9270*/  ISETP.GT.AND P0, PT, R3, 0xa9, PT ;  /* 0x000000a90300780c */ /* 0x000fe20003f04270 */
[----:B------:R-:W-:Y:S01]  /*9280*/  @P5 STG.E.U16 desc[UR36][R4.64+0x142], R105 ;  /* 0x0001426904005986 */ /* 0x000fe2000c101524 */
[C---:B------:R-:W-:Y:S02]  /*9290*/  ISETP.GT.AND P4, PT, R0.reuse, RZ, P1 ;  /* 0x000000ff0000720c */ /* 0x040fe40000f84270 */
[----:B------:R-:W-:Y:S02]  /*92a0*/  F2FP.F16.F32.PACK_AB R106, RZ, R106 ;  /* 0x0000006aff6a723e */ /* 0x000fe400000000ff */
[----:B------:R-:W-:-:S02]  /*92b0*/  ISETP.GT.AND P5, PT, R0, RZ, P0 ;  /* 0x000000ff0000720c */ /* 0x000fc400007a4270 */
[----:B------:R-:W-:Y:S01]  /*92c0*/  F2FP.F16.F32.PACK_AB R107, RZ, R107 ;  /* 0x0000006bff6b723e */ /* 0x000fe200000000ff */
[----:B------:R-:W-:Y:S01]  /*92d0*/  @P2 STG.E.U16 desc[UR36][R6.64+0x140], R106 ;  /* 0x0001406a06002986 */ /* 0x000fe2000c101524 */
[----:B------:R-:W-:Y:S02]  /*92e0*/  F2FP.F16.F32.PACK_AB R108, RZ, R108 ;  /* 0x0000006cff6c723e */ /* 0x000fe400000000ff */
[C---:B------:R-:W-:Y:S01]  /*92f0*/  ISETP.GT.AND P2, PT, R0.reuse, 0x8, P1 ;  /* 0x000000080000780c */ /* 0x040fe20000f44270 */
[----:B------:R-:W-:Y:S01]  /*9300*/  @P3 STG.E.U16 desc[UR36][R6.64+0x142], R107 ;  /* 0x0001426b06003986 */ /* 0x000fe2000c101524 */
[----:B------:R-:W-:Y:S02]  /*9310*/  ISETP.GT.AND P1, PT, R3, 0xb0, PT ;  /* 0x000000b00300780c */ /* 0x000fe40003f24270 */
[----:B------:R-:W-:Y:S01]  /*9320*/  F2FP.F16.F32.PACK_AB R109, RZ, R109 ;  /* 0x0000006dff6d723e */ /* 0x000fe200000000ff */
[----:B------:R-:W-:Y:S01]  /*9330*/  @P4 STG.E.U16 desc[UR36][R4.64+0x150], R108 ;  /* 0x0001506c04004986 */ /* 0x000fe2000c101524 */
[----:B------:R-:W-:-:S02]  /*9340*/  ISETP.GT.AND P3, PT, R0, 0x8, P0 ;  /* 0x000000080000780c */ /* 0x000fc40000764270 */
[----:B------:R-:W-:Y:S01]  /*9350*/  ISETP.GT.AND P0, PT, R3, 0xb1, PT ;  /* 0x000000b10300780c */ /* 0x000fe20003f04270 */
[----:B------:R-:W-:Y:S01]  /*9360*/  @P5 STG.E.U16 desc[UR36][R4.64+0x152], R109 ;  /* 0x0001526d04005986 */ /* 0x000fe2000c101524 */
[C---:B------:R-:W-:Y:S02]  /*9370*/  ISETP.GT.AND P4, PT, R0.reuse, RZ, P1 ;  /* 0x000000ff0000720c */ /* 0x040fe40000f84270 */
[----:B------:R-:W-:Y:S02]  /*9380*/  F2FP.F16.F32.PACK_AB R110, RZ, R110 ;  /* 0x0000006eff6e723e */ /* 0x000fe400000000ff */
[----:B------:R-:W-:Y:S02]  /*9390*/  ISETP.GT.AND P5, PT, R0, RZ, P0 ;  /* 0x000000ff0000720c */ /* 0x000fe400007a4270 */
[----:B------:R-:W-:Y:S01]  /*93a0*/  F2FP.F16.F32.PACK_AB R111, RZ, R111 ;  /* 0x0000006fff6f723e */ /* 0x000fe200000000ff */
[----:B------:R-:W-:Y:S01]  /*93b0*/  @P2 STG.E.U16 desc[UR36][R6.64+0x150], R110 ;  /* 0x0001506e06002986 */ /* 0x000fe2000c101524 */
[----:B------:R-:W-:-:S02]  /*93c0*/  F2FP.F16.F32.PACK_AB R112, RZ, R112 ;  /* 0x00000070ff70723e */ /* 0x000fc400000000ff */
[C---:B------:R-:W-:Y:S01]  /*93d0*/  ISETP.GT.AND P2, PT, R0.reuse, 0x8, P1 ;  /* 0x000000080000780c */ /* 0x040fe20000f44270 */
[----:B------:R-:W-:Y:S01]  /*93e0*/  @P3 STG.E.U16 desc[UR36][R6.64+0x152], R111 ;  /* 0x0001526f06003986 */ /* 0x000fe2000c101524 */
[C---:B------:R-:W-:Y:S02]  /*93f0*/  ISETP.GT.AND P1, PT, R3.reuse, 0xb8, PT ;  /* 0x000000b80300780c */ /* 0x040fe40003f24270 */
[----:B------:R-:W-:Y:S01]  /*9400*/  F2FP.F16.F32.PACK_AB R113, RZ, R113 ;  /* 0x00000071ff71723e */ /* 0x000fe200000000ff */
[----:B------:R-:W-:Y:S01]  /*9410*/  @P4 STG.E.U16 desc[UR36][R4.64+0x160], R112 ;  /* 0x0001607004004986 */ /* 0x000fe2000c101524 */
[C---:B------:R-:W-:Y:S02]  /*9420*/  ISETP.GT.AND P3, PT, R0.reuse, 0x8, P0 ;  /* 0x000000080000780c */ /* 0x040fe40000764270 */
[----:B------:R-:W-:Y:S01]  /*9430*/  ISETP.GT.AND P0, PT, R3, 0xb9, PT ;  /* 0x000000b90300780c */ /* 0x000fe20003f04270 */
[----:B------:R-:W-:Y:S01]  /*9440*/  @P5 STG.E.U16 desc[UR36][R4.64+0x162], R113 ;  /* 0x0001627104005986 */ /* 0x000fe2000c101524 */
[----:B------:R-:W-:-:S02]  /*9450*/  ISETP.GT.AND P4, PT, R0, RZ, P1 ;  /* 0x000000ff0000720c */ /* 0x000fc40000f84270 */
[----:B------:R-:W-:Y:S02]  /*9460*/  F2FP.F16.F32.PACK_AB R114, RZ, R114 ;  /* 0x00000072ff72723e */ /* 0x000fe400000000ff */
[C---:B------:R-:W-:Y:S02]  /*9470*/  ISETP.GT.AND P5, PT, R0.reuse, RZ, P0 ;  /* 0x000000ff0000720c */ /* 0x040fe400007a4270 */
[----:B------:R-:W-:Y:S01]  /*9480*/  F2FP.F16.F32.PACK_AB R115, RZ, R115 ;  /* 0x00000073ff73723e */ /* 0x000fe200000000ff */
[----:B------:R-:W-:Y:S01]  /*9490*/  @P2 STG.E.U16 desc[UR36][R6.64+0x160], R114 ;  /* 0x0001607206002986 */ /* 0x000fe2000c101524 */
[----:B------:R-:W-:Y:S02]  /*94a0*/  F2FP.F16.F32.PACK_AB R116, RZ, R116 ;  /* 0x00000074ff74723e */ /* 0x000fe400000000ff */
        /* <DEDUP_REMOVED lines=65> */
[----:B------:R-:W-:Y:S02]  /*98c0*/  ISETP.GT.AND P5, PT, R0, RZ, P0 ;  /* 0x000000ff0000720c */ /* 0x000fe400007a4270 */
[----:B------:R-:W-:Y:S02]  /*98d0*/  F2FP.F16.F32.PACK_AB R134, RZ, R134 ;  /* 0x00000086ff86723e */ /* 0x000fe400000000ff */
[----:B------:R-:W-:Y:S02]  /*98e0*/  F2FP.F16.F32.PACK_AB R135, RZ, R135 ;  /* 0x00000087ff87723e */ /* 0x000fe400000000ff */
[----:B------:R-:W-:Y:S01]  /*98f0*/  F2FP.F16.F32.PACK_AB R136, RZ, R136 ;  /* 0x00000088ff88723e */ /* 0x000fe200000000ff */
[----:B------:R-:W-:Y:S01]  /*9900*/  @P2 STG.E.U16 desc[UR36][R6.64+0x1b0], R134 ;  /* 0x0001b08606002986 */ /* 0x000fe2000c101524 */
[----:B------:R-:W-:-:S02]  /*9910*/  F2FP.F16.F32.PACK_AB R137, RZ, R137 ;  /* 0x00000089ff89723e */ /* 0x000fc400000000ff */
[C---:B------:R-:W-:Y:S01]  /*9920*/  ISETP.GT.AND P1, PT, R0.reuse, 0x8, P1 ;  /* 0x000000080000780c */ /* 0x040fe20000f24270 */
[----:B------:R-:W-:Y:S01]  /*9930*/  @P3 STG.E.U16 desc[UR36][R6.64+0x1b2], R135 ;  /* 0x0001b28706003986 */ /* 0x000fe2000c101524 */
[C---:B------:R-:W-:Y:S02]  /*9940*/  ISETP.GT.AND P2, PT, R0.reuse, 0x8, P0 ;  /* 0x000000080000780c */ /* 0x040fe40000744270 */
[C---:B------:R-:W-:Y:S01]  /*9950*/  ISETP.GT.AND P0, PT, R3.reuse, 0xe9, PT ;  /* 0x000000e90300780c */ /* 0x040fe20003f04270 */
[----:B------:R-:W-:Y:S01]  /*9960*/  @P4 STG.E.U16 desc[UR36][R4.64+0x1c0], R136 ;  /* 0x0001c08804004986 */ /* 0x000fe2000c101524 */
[----:B------:R-:W-:Y:S02]  /*9970*/  ISETP.GT.AND P4, PT, R3, 0xe8, PT ;  /* 0x000000e80300780c */ /* 0x000fe40003f84270 */
[----:B------:R-:W-:Y:S01]  /*9980*/  F2FP.F16.F32.PACK_AB R138, RZ, R138 ;  /* 0x0000008aff8a723e */ /* 0x000fe200000000ff */
[----:B------:R-:W-:Y:S01]  /*9990*/  @P5 STG.E.U16 desc[UR36][R4.64+0x1c2], R137 ;  /* 0x0001c28904005986 */ /* 0x000fe2000c101524 */
[----:B------:R-:W-:-:S02]  /*99a0*/  ISETP.GT.AND P5, PT, R0, RZ, P4 ;  /* 0x000000ff0000720c */ /* 0x000fc400027a4270 */
[----:B------:R-:W-:Y:S01]  /*99b0*/  F2FP.F16.F32.PACK_AB R139, RZ, R139 ;  /* 0x0000008bff8b723e */ /* 0x000fe200000000ff */
[----:B------:R-:W-:Y:S01]  /*99c0*/  @P1 STG.E.U16 desc[UR36][R6.64+0x1c0], R138 ;  /* 0x0001c08a06001986 */ /* 0x000fe2000c101524 */
[----:B------:R-:W-:Y:S02]  /*99d0*/  F2FP.F16.F32.PACK_AB R140, RZ, R140 ;  /* 0x0000008cff8c723e */ /* 0x000fe400000000ff */
[C---:B------:R-:W-:Y:S01]  /*99e0*/  ISETP.GT.AND P3, PT, R0.reuse, RZ, P0 ;  /* 0x000000ff0000720c */ /* 0x040fe20000764270 */
[----:B------:R-:W-:Y:S01]  /*99f0*/  @P2 STG.E.U16 desc[UR36][R6.64+0x1c2], R139 ;  /* 0x0001c28b06002986 */ /* 0x000fe2000c101524 */
[C---:B------:R-:W-:Y:S02]  /*9a00*/  ISETP.GT.AND P4, PT, R0.reuse, 0x8, P4 ;  /* 0x000000080000780c */ /* 0x040fe40002784270 */
[----:B------:R-:W-:Y:S02]  /*9a10*/  F2FP.F16.F32.PACK_AB R141, RZ, R141 ;  /* 0x0000008dff8d723e */ /* 0x000fe400000000ff */
[----:B------:R-:W-:Y:S01]  /*9a20*/  F2FP.F16.F32.PACK_AB R142, RZ, R142 ;  /* 0x0000008eff8e723e */ /* 0x000fe200000000ff */
[----:B------:R-:W-:Y:S01]  /*9a30*/  @P5 STG.E.U16 desc[UR36][R4.64+0x1d0], R140 ;  /* 0x0001d08c04005986 */ /* 0x000fe2000c101524 */
[----:B------:R-:W-:-:S02]  /*9a40*/  ISETP.GT.AND P5, PT, R0, 0x8, P0 ;  /* 0x000000080000780c */ /* 0x000fc400007a4270 */
[----:B------:R-:W-:Y:S02]  /*9a50*/  F2FP.F16.F32.PACK_AB R143, RZ, R143 ;  /* 0x0000008fff8f723e */ /* 0x000fe400000000ff */
[C---:B------:R-:W-:Y:S01]  /*9a60*/  ISETP.GT.AND P0, PT, R3.reuse, 0xf1, PT ;  /* 0x000000f10300780c */ /* 0x040fe20003f04270 */
[----:B------:R-:W-:Y:S01]  /*9a70*/  @P3 STG.E.U16 desc[UR36][R4.64+0x1d2], R141 ;  /* 0x0001d28d04003986 */ /* 0x000fe2000c101524 */
[----:B------:R-:W-:Y:S02]  /*9a80*/  ISETP.GT.AND P3, PT, R3, 0xf0, PT ;  /* 0x000000f00300780c */ /* 0x000fe40003f64270 */
[----:B------:R-:W-:Y:S01]  /*9a90*/  F2FP.F16.F32.PACK_AB R144, RZ, R144 ;  /* 0x00000090ff90723e */ /* 0x000fe200000000ff */
[----:B------:R-:W-:Y:S01]  /*9aa0*/  @P4 STG.E.U16 desc[UR36][R6.64+0x1d0], R142 ;  /* 0x0001d08e06004986 */ /* 0x000fe2000c101524 */
[C---:B------:R-:W-:Y:S02]  /*9ab0*/  ISETP.GT.AND P4, PT, R0.reuse, RZ, P3 ;  /* 0x000000ff0000720c */ /* 0x040fe40001f84270 */
[----:B------:R-:W-:Y:S01]  /*9ac0*/  F2FP.F16.F32.PACK_AB R145, RZ, R145 ;  /* 0x00000091ff91723e */ /* 0x000fe200000000ff */
[----:B------:R-:W-:Y:S01]  /*9ad0*/  @P5 STG.E.U16 desc[UR36][R6.64+0x1d2], R143 ;  /* 0x0001d28f06005986 */ /* 0x000fe2000c101524 */
[----:B------:R-:W-:-:S02]  /*9ae0*/  ISETP.GT.AND P5, PT, R0, RZ, P0 ;  /* 0x000000ff0000720c */ /* 0x000fc400007a4270 */
[C---:B------:R-:W-:Y:S02]  /*9af0*/  ISETP.GT.AND P2, PT, R3.reuse, 0xf8, PT ;  /* 0x000000f80300780c */ /* 0x040fe40003f44270 */
[----:B------:R-:W-:Y:S02]  /*9b00*/  ISETP.GT.AND P1, PT, R3, 0xf9, PT ;  /* 0x000000f90300780c */ /* 0x000fe40003f24270 */
[C---:B------:R-:W-:Y:S02]  /*9b10*/  ISETP.GT.AND P3, PT, R0.reuse, 0x8, P3 ;  /* 0x000000080000780c */ /* 0x040fe40001f64270 */
[C---:B------:R-:W-:Y:S01]  /*9b20*/  ISETP.GT.AND P0, PT, R0.reuse, 0x8, P0 ;  /* 0x000000080000780c */ /* 0x040fe20000704270 */
[----:B------:R-:W-:Y:S01]  /*9b30*/  @P4 STG.E.U16 desc[UR36][R4.64+0x1e0], R144 ;  /* 0x0001e09004004986 */ /* 0x000fe2000c101524 */
[C---:B------:R-:W-:Y:S02]  /*9b40*/  ISETP.GT.AND P4, PT, R0.reuse, RZ, P1 ;  /* 0x000000ff0000720c */ /* 0x040fe40000f84270 */
[----:B------:R-:W-:Y:S01]  /*9b50*/  F2FP.F16.F32.PACK_AB R146, RZ, R146 ;  /* 0x00000092ff92723e */ /* 0x000fe200000000ff */
[----:B------:R-:W-:Y:S01]  /*9b60*/  @P5 STG.E.U16 desc[UR36][R4.64+0x1e2], R145 ;  /* 0x0001e29104005986 */ /* 0x000fe2000c101524 */
[----:B------:R-:W-:-:S02]  /*9b70*/  ISETP.GT.AND P5, PT, R0, RZ, P2 ;  /* 0x000000ff0000720c */ /* 0x000fc400017a4270 */
[C---:B------:R-:W-:Y:S02]  /*9b80*/  ISETP.GT.AND P2, PT, R0.reuse, 0x8, P2 ;  /* 0x000000080000780c */ /* 0x040fe40001744270 */
[----:B------:R-:W-:Y:S01]  /*9b90*/  F2FP.F16.F32.PACK_AB R147, RZ, R147 ;  /* 0x00000093ff93723e */ /* 0x000fe200000000ff */
[----:B------:R-:W-:Y:S01]  /*9ba0*/  @P3 STG.E.U16 desc[UR36][R6.64+0x1e0], R146 ;  /* 0x0001e09206003986 */ /* 0x000fe2000c101524 */
[----:B------:R-:W-:Y:S02]  /*9bb0*/  ISETP.GT.AND P1, PT, R0, 0x8, P1 ;  /* 0x000000080000780c */ /* 0x000fe40000f24270 */
[----:B------:R-:W-:Y:S01]  /*9bc0*/  F2FP.F16.F32.PACK_AB R148, RZ, R148 ;  /* 0x00000094ff94723e */ /* 0x000fe200000000ff */
[----:B------:R-:W-:Y:S01]  /*9bd0*/  @P0 STG.E.U16 desc[UR36][R6.64+0x1e2], R147 ;  /* 0x0001e29306000986 */ /* 0x000fe2000c101524 */
[----:B------:R-:W-:Y:S02]  /*9be0*/  F2FP.F16.F32.PACK_AB R149, RZ, R149 ;  /* 0x00000095ff95723e */ /* 0x000fe400000000ff */
[----:B------:R-:W-:Y:S01]  /*9bf0*/  F2FP.F16.F32.PACK_AB R150, RZ, R150 ;  /* 0x00000096ff96723e */ /* 0x000fe200000000ff */
[----:B------:R-:W-:Y:S01]  /*9c00*/  @P5 STG.E.U16 desc[UR36][R4.64+0x1f0], R148 ;  /* 0x0001f09404005986 */ /* 0x000fe2000c101524 */
[----:B------:R-:W-:-:S03]  /*9c10*/  F2FP.F16.F32.PACK_AB R151, RZ, R151 ;  /* 0x00000097ff97723e */ /* 0x000fc600000000ff */
[----:B------:R0:W-:Y:S02]  /*9c20*/  @P4 STG.E.U16 desc[UR36][R4.64+0x1f2], R149 ;  /* 0x0001f29504004986 */ /* 0x0001e4000c101524 */
[----:B0-----:R-:W-:Y:S02]  /*9c30*/  @P2 IMAD.MOV.U32 R4, RZ, RZ, R6 ;  /* 0x000000ffff042224 */ /* 0x001fe400078e0006 */
[----:B------:R-:W-:-:S05]  /*9c40*/  @P2 IMAD.MOV.U32 R5, RZ, RZ, R7 ;  /* 0x000000ffff052224 */ /* 0x000fca00078e0007 */
[----:B------:R0:W-:Y:S04]  /*9c50*/  @P2 STG.E.U16 desc[UR36][R4.64+0x1f0], R150 ;  /* 0x0001f09604002986 */ /* 0x0001e8000c101524 */
[----:B------:R0:W-:Y:S02]  /*9c60*/  @P1 STG.E.U16 desc[UR36][R6.64+0x1f2], R151 ;  /* 0x0001f29706001986 */ /* 0x0001e4000c101524 */
.L_x_288:
[----:B------:R-:W-:Y:S05]  /*9c70*/  BSYNC B0 ;  /* 0x0000000000007941 */ /* 0x000fea0003800000 */
.L_x_34:
[----:B------:R-:W-:Y:S01]  /*9c80*/  ULDC UR4, c[0x0][0xc] ;  /* 0x0000030000047ab9 */ /* 0x000fe20000000800 */
[----:B------:R-:W-:Y:S01]  /*9c90*/  ULDC UR5, c[0x0][0x10] ;  /* 0x0000040000057ab9 */ /* 0x000fe20000000800 */
[----:B0-----:R-:W0:Y:S01]  /*9ca0*/  LDC R3, c[0x0][0x14] ;  /* 0x00000500ff037b82 */ /* 0x001e220000000800 */
[----:B------:R-:W-:Y:S01]  /*9cb0*/  UIMAD.WIDE.U32 UR4, UR4, UR5, URZ ;  /* 0x00000005040472a5 */ /* 0x000fe2000f8e003f */
[----:B------:R-:W-:Y:S01]  /*9cc0*/  PRMT R0, RZ, 0x7610, R0 ;  /* 0x00007610ff007816 */ /* 0x000fe20000000000 */
[----:B------:R-:W-:Y:S02]  /*9cd0*/  IMAD.MOV.U32 R153, RZ, RZ, -0x1 ;  /* 0xffffffffff997424 */ /* 0x000fe400078e00ff */
[----:B------:R-:W-:Y:S02]  /*9ce0*/  IMAD.MOV.U32 R23, RZ, RZ, -0x1 ;  /* 0xffffffffff177424 */ /* 0x000fe400078e00ff */
[----:B0-----:R-:W-:-:S04]  /*9cf0*/  IMAD.WIDE.U32 R16, R3, UR4, R16 ;  /* 0x0000000403107c25 */ /* 0x001fc8000f8e0010 */
[----:B------:R-:W-:Y:S01]  /*9d00*/  IMAD R3, R3, UR5, RZ ;  /* 0x0000000503037c24 */ /* 0x000fe2000f8e02ff */
[----:B------:R-:W-:Y:S02]  /*9d10*/  ULDC.64 UR4, c[0x0][0x650] ;  /* 0x0001940000047ab9 */ /* 0x000fe40000000a00 */
[----:B------:R-:W-:Y:S01]  /*9d20*/  ISETP.GE.U32.AND P0, PT, R16, UR4, PT ;  /* 0x0000000410007c0c */ /* 0x000fe2000bf06070 */
[----:B------:R-:W-:-:S05]  /*9d30*/  IMAD.IADD R17, R17, 0x1, R3 ;  /* 0x0000000111117824 */ /* 0x000fca00078e0203 */
[----:B------:R-:W-:-:S13]  /*9d40*/  ISETP.GE.U32.AND.EX P0, PT, R17, UR5, PT, P0 ;  /* 0x0000000511007c0c */ /* 0x000fda000bf06100 */
[----:B------:R-:W-:Y:S05]  /*9d50*/  @P0 BRA `(.L_x_289) ;  /* 0x0000000400640947 */ /* 0x000fea0003800000 */
[----:B------:R-:W0:Y:S01]  /*9d60*/  S2R R12, SR_CTAID.X ;  /* 0x00000000000c7919 */ /* 0x000e220000002500 */
[----:B------:R-:W0:Y:S01]  /*9d70*/  LDC.64 R10, c[0x0][0x628] ;  /* 0x00018a00ff0a7b82 */ /* 0x000e220000000a00 */
[----:B------:R-:W-:Y:S01]  /*9d80*/  ULDC UR4, c[0x0][0x150] ;  /* 0x0000540000047ab9 */ /* 0x000fe20000000800 */
[----:B-1234-:R-:W-:Y:S01]  /*9d90*/  IMAD.MOV.U32 R8, RZ, RZ, R16 ;  /* 0x000000ffff087224 */ /* 0x01efe200078e0010 */
[----:B-----5:R-:W1:Y:S01]  /*9da0*/  S2R R24, SR_CTAID.Y ;  /* 0x0000000000187919 */ /* 0x020e620000002600 */
[----:B------:R-:W-:-:S04]  /*9db0*/  IMAD.MOV.U32 R9, RZ, RZ, R17 ;  /* 0x000000ffff097224 */ /* 0x000fc800078e0011 */
[----:B------:R-:W2:Y:S08]  /*9dc0*/  LDC R21, c[0x0][0x144] ;  /* 0x00005100ff157b82 */ /* 0x000eb00000000800 */
[----:B------:R-:W3:Y:S08]  /*9dd0*/  LDC R0, c[0x0][0x630] ;  /* 0x00018c00ff007b82 */ /* 0x000ef00000000800 */
[----:B------:R-:W4:Y:S01]  /*9de0*/  LDC.64 R14, c[0x0][0x620] ;  /* 0x00018800ff0e7b82 */ /* 0x000f220000000a00 */
[----:B0-----:R-:W-:-:S04]  /*9df0*/  ISETP.NE.U32.AND P0, PT, R10, RZ, PT ;  /* 0x000000ff0a00720c */ /* 0x001fc80003f05070 */
[----:B------:R-:W-:Y:S02]  /*9e00*/  ISETP.NE.AND.EX P0, PT, R11, RZ, PT, P0 ;  /* 0x000000ff0b00720c */ /* 0x000fe40003f05300 */
[----:B------:R-:W-:-:S05]  /*9e10*/  I2FP.F32.U32 R3, R12 ;  /* 0x0000000c00037245 */ /* 0x000fca0000201000 */
[----:B------:R-:W-:-:S04]  /*9e20*/  FMUL R3, R3, UR4 ;  /* 0x0000000403037c20 */ /* 0x000fc80008400000 */
[----:B------:R0:W0:Y:S02]  /*9e30*/  F2I.U32.TRUNC.NTZ R20, R3 ;  /* 0x0000000300147305 */ /* 0x000024000020f000 */
[----:B-123--:R-:W-:Y:S05]  /*9e40*/  @!P0 BRA `(.L_x_290) ;  /* 0x0000000000288947 */ /* 0x00efea0003800000 */
[----:B0-----:R-:W0:Y:S02]  /*9e50*/  LDC R3, c[0x0][0x634] ;  /* 0x00018d00ff037b82 */ /* 0x001e240000000800 */
        /* <DEDUP_REMOVED lines=9> */
.L_x_290:
[----:B------:R-:W1:Y:S01]  /*9ef0*/  LDC.64 R28, c[0x0][0x640] ;  /* 0x00019000ff1c7b82 */ /* 0x000e620000000a00 */
[-CC-:B------:R-:W-:Y:S01]  /*9f00*/  SHF.R.U64 R23, R8, R0.reuse, R9.reuse ;  /* 0x0000000008177219 */ /* 0x180fe20000001209 */
[----:B0-----:R-:W-:Y:S01]  /*9f10*/  IMAD.MOV R20, RZ, RZ, -R20 ;  /* 0x000000ffff147224 */ /* 0x001fe200078e0a14 */
[----:B------:R-:W-:Y:S01]  /*9f20*/  SHF.R.U32.HI R0, RZ, R0, R9 ;  /* 0x00000000ff007219 */ /* 0x000fe20000011609 */
[----:B------:R-:W-:Y:S01]  /*9f30*/  ULDC UR4, c[0x0][0x154] ;  /* 0x0000550000047ab9 */ /* 0x000fe20000000800 */
[----:B------:R-:W-:Y:S01]  /*9f40*/  IADD3 R3, P0, RZ, -R23, RZ ;  /* 0x80000017ff037210 */ /* 0x000fe20007f1e0ff */
[----:B------:R-:W-:Y:S02]  /*9f50*/  IMAD R21, R21, R20, R12 ;  /* 0x0000001415157224 */ /* 0x000fe400078e020c */
[----:B------:R-:W0:Y:S01]  /*9f60*/  LDC R6, c[0x0][0x618] ;  /* 0x00018600ff067b82 */ /* 0x000e220000000800 */
[----:B------:R-:W-:Y:S02]  /*9f70*/  IMAD.MOV.U32 R7, RZ, RZ, 0x1 ;  /* 0x00000001ff077424 */ /* 0x000fe400078e00ff */
[----:B------:R-:W-:-:S04]  /*9f80*/  IMAD.X R5, RZ, RZ, ~R0, P0 ;  /* 0x000000ffff057224 */ /* 0x000fc800000e0e00 */
[-C--:B----4-:R-:W-:Y:S01]  /*9f90*/  IMAD R0, R5, R14.reuse, RZ ;  /* 0x0000000e05007224 */ /* 0x090fe200078e02ff */
[----:B------:R-:W2:Y:S01]  /*9fa0*/  LDC R8, c[0x0][0x608] ;  /* 0x00018200ff087b82 */ /* 0x000ea20000000800 */
[----:B------:R-:W-:-:S04]  /*9fb0*/  IMAD.WIDE.U32 R4, R3, R14, R16 ;  /* 0x0000000e03047225 */ /* 0x000fc800078e0010 */
[----:B------:R-:W-:Y:S01]  /*9fc0*/  IMAD R3, R3, R15, R0 ;  /* 0x0000000f03037224 */ /* 0x000fe200078e0200 */
[----:B------:R-:W-:Y:S02]  /*9fd0*/  I2FP.F32.U32 R0, R24 ;  /* 0x0000001800007245 */ /* 0x000fe40000201000 */
[----:B------:R-:W3:Y:S01]  /*9fe0*/  LDC R26, c[0x0][0x658] ;  /* 0x00019600ff1a7b82 */ /* 0x000ee20000000800 */
[----:B------:R-:W-:Y:S01]  /*9ff0*/  IMAD.IADD R3, R5, 0x1, R3 ;  /* 0x0000000105037824 */ /* 0x000fe200078e0203 */
[----:B-1----:R-:W-:Y:S01]  /*a000*/  ISETP.NE.U32.AND P0, PT, R28, RZ, PT ;  /* 0x000000ff1c00720c */ /* 0x002fe20003f05070 */
[----:B------:R-:W-:Y:S01]  /*a010*/  FMUL R0, R0, UR4 ;  /* 0x0000000400007c20 */ /* 0x000fe20008400000 */
[----:B------:R-:W-:Y:S02]  /*a020*/  IMAD.MOV.U32 R5, RZ, RZ, -0x1 ;  /* 0xffffffffff057424 */ /* 0x000fe400078e00ff */
[----:B------:R-:W-:Y:S01]  /*a030*/  ISETP.NE.AND.EX P0, PT, R29, RZ, PT, P0 ;  /* 0x000000ff1d00720c */ /* 0x000fe20003f05300 */
[----:B------:R1:W4:Y:S01]  /*a040*/  F2I.U32.TRUNC.NTZ R13, R0 ;  /* 0x00000000000d7305 */ /* 0x000322000020f000 */
[----:B------:R-:W1:Y:S01]  /*a050*/  LDC R15, c[0x0][0x148] ;  /* 0x00005200ff0f7b82 */ /* 0x000e620000000800 */
[----:B0-----:R-:W-:-:S02]  /*a060*/  SHF.R.U64 R12, R4, R6, R3 ;  /* 0x00000006040c7219 */ /* 0x001fc40000001203 */
[----:B------:R-:W-:-:S05]  /*a070*/  SHF.R.U32.HI R3, RZ, R6, R3 ;  /* 0x00000006ff037219 */ /* 0x000fca0000011603 */
[----:B------:R-:W0:Y:S01]  /*a080*/  LDC R20, c[0x0][0x600] ;  /* 0x00018000ff147b82 */ /* 0x000e220000000800 */
[-CC-:B--2---:R-:W-:Y:S02]  /*a090*/  SHF.R.U64 R10, R12, R8.reuse, R3.reuse ;  /* 0x000000080c0a7219 */ /* 0x184fe40000001203 */
[----:B------:R-:W-:-:S05]  /*a0a0*/  SHF.R.U32.HI R3, RZ, R8, R3 ;  /* 0x00000008ff037219 */ /* 0x000fca0000011603 */
[----:B------:R-:W2:Y:S01]  /*a0b0*/  LDC R27, c[0x0][0x648] ;  /* 0x00019200ff1b7b82 */ /* 0x000ea20000000800 */
[-C--:B---3--:R-:W-:Y:S02]  /*a0c0*/  SHF.L.U32 R4, R5, R26.reuse, RZ ;  /* 0x0000001a05047219 */ /* 0x088fe400000006ff */
[--C-:B------:R-:W-:Y:S02]  /*a0d0*/  SHF.R.U64 R14, R10, R26, R3.reuse ;  /* 0x0000001a0a0e7219 */ /* 0x100fe40000001203 */
[----:B------:R-:W-:Y:S02]  /*a0e0*/  LOP3.LUT R25, RZ, R4, RZ, 0x33, !PT ;  /* 0x00000004ff197212 */ /* 0x000fe400078e33ff */
[-C--:B------:R-:W-:Y:S01]  /*a0f0*/  SHF.R.U32.HI R5, RZ, R26.reuse, R3 ;  /* 0x0000001aff057219 */ /* 0x080fe20000011603 */
[----:B------:R-:W3:Y:S01]  /*a100*/  LDC R30, c[0x0][0x638] ;  /* 0x00018e00ff1e7b82 */ /* 0x000ee20000000800 */
[----:B------:R-:W-:Y:S01]  /*a110*/  SHF.L.U32 R154, R7, R26, RZ ;  /* 0x0000001a079a7219 */ /* 0x000fe200000006ff */
[----:B------:R-:W-:-:S06]  /*a120*/  IMAD.MOV.U32 R4, RZ, RZ, R14 ;  /* 0x000000ffff047224 */ /* 0x000fcc00078e000e */
[----:B------:R-:W0:Y:S01]  /*a130*/  LDC R31, c[0x0][0x610] ;  /* 0x00018400ff1f7b82 */ /* 0x000e220000000800 */
[----:B----4-:R-:W-:Y:S05]  /*a140*/  @!P0 BRA `(.L_x_291) ;  /* 0x0000000000288947 */ /* 0x010fea0003800000 */
        /* <DEDUP_REMOVED lines=10> */
.L_x_291:
[----:B------:R-:W-:Y:S01]  /*a1f0*/  ISETP.NE.AND P0, PT, R2, 0x1, PT ;  /* 0x000000010200780c */ /* 0x000fe20003f05270 */
[----:B0-----:R-:W-:Y:S01]  /*a200*/  VIADD R7, R20, 0xffffffff ;  /* 0xffffffff14077836 */ /* 0x001fe20000000000 */
[----:B-12---:R-:W-:Y:S01]  /*a210*/  SHF.R.U64 R0, R4, R27, R5 ;  /* 0x0000001b04007219 */ /* 0x006fe20000001205 */
[----:B------:R-:W-:Y:S01]  /*a220*/  IMAD.MOV R13, RZ, RZ, -R13 ;  /* 0x000000ffff0d7224 */ /* 0x000fe200078e0a0d */
[----:B------:R-:W-:Y:S01]  /*a230*/  LOP3.LUT R5, R10, R25, RZ, 0xc0, !PT ;  /* 0x000000190a057212 */ /* 0x000fe200078ec0ff */
[----:B------:R-:W-:Y:S02]  /*a240*/  IMAD.MOV.U32 R4, RZ, RZ, 0x1 ;  /* 0x00000001ff047424 */ /* 0x000fe400078e00ff */
[----:B------:R-:W-:Y:S02]  /*a250*/  IMAD.MOV R3, RZ, RZ, -R0 ;  /* 0x000000ffff037224 */ /* 0x000fe400078e0a00 */
[----:B------:R-:W-:Y:S01]  /*a260*/  IMAD R154, R154, R0, R5 ;  /* 0x000000009a9a7224 */ /* 0x000fe200078e0205 */
[----:B------:R-:W-:Y:S01]  /*a270*/  LOP3.LUT R5, R12, R7, RZ, 0xc0, !PT ;  /* 0x000000070c057212 */ /* 0x000fe200078ec0ff */
[----:B---3--:R-:W-:-:S02]  /*a280*/  IMAD R0, R3, R30, R14 ;  /* 0x0000001e03007224 */ /* 0x008fc400078e020e */
[----:B------:R-:W-:Y:S02]  /*a290*/  @P0 IMAD R21, R15, R13, R24 ;  /* 0x0000000d0f150224 */ /* 0x000fe400078e0218 */
[----:B------:R-:W-:Y:S01]  /*a2a0*/  IMAD R3, R0, R20, R5 ;  /* 0x0000001400037224 */ /* 0x000fe200078e0205 */
[----:B------:R-:W-:Y:S01]  /*a2b0*/  PRMT R0, R4, 0x7610, R0 ;  /* 0x0000761004007816 */ /* 0x000fe20000000000 */
[----:B------:R-:W-:-:S05]  /*a2c0*/  IMAD R154, R154, R31, R21 ;  /* 0x0000001f9a9a7224 */ /* 0x000fca00078e0215 */
[----:B------:R-:W-:Y:S02]  /*a2d0*/  SEL R153, R3, R154, !P0 ;  /* 0x0000009a03997207 */ /* 0x000fe40004000000 */
[----:B------:R-:W-:-:S07]  /*a2e0*/  SEL R154, R154, R3, !P0 ;  /* 0x000000039a9a7207 */ /* 0x000fce0004000000 */
.L_x_289:
[----:B------:R-:W-:-:S13]  /*a2f0*/  LOP3.LUT P0, RZ, R0, 0xff, RZ, 0xc0, !PT ;  /* 0x000000ff00ff7812 */ /* 0x000fda000780c0ff */
[----:B------:R-:W-:Y:S05]  /*a300*/  @P0 BRA `(.L_x_292) ;  /* 0xffffff6c00c40947 */ /* 0x000fea000383ffff */
[----:B------:R-:W-:Y:S05]  /*a310*/  EXIT ;  /* 0x000000000000794d */ /* 0x000fea0003800000 */
.L_x_7:
[----:B0-----:R-:W-:Y:S01]  /*a320*/  ULDC.64 UR4, c[0x0][0x650] ;  /* 0x0001940000047ab9 */ /* 0x001fe20000000a00 */
        /* <DEDUP_REMOVED lines=25> */
.L_x_294:
[----:B------:R-:W0:Y:S01]  /*a4c0*/  LDC.64 R28, c[0x0][0x640] ;  /* 0x00019000ff1c7b82 */ /* 0x000e220000000a00 */
[-CC-:B------:R-:W-:Y:S01]  /*a4d0*/  SHF.R.U64 R22, R12, R6.reuse, R13.reuse ;  /* 0x000000060c167219 */ /* 0x180fe2000000120d */
[----:B------:R-:W-:Y:S01]  /*a4e0*/  IMAD.MOV.U32 R30, RZ, RZ, 0x1 ;  /* 0x00000001ff1e7424 */ /* 0x000fe200078e00ff */
[----:B------:R-:W-:Y:S02]  /*a4f0*/  SHF.R.U32.HI R6, RZ, R6, R13 ;  /* 0x00000006ff067219 */ /* 0x000fe4000001160d */
        /* <DEDUP_REMOVED lines=8> */
[----:B------:R-:W-:Y:S01]  /*a580*/  IMAD.IADD R9, R9, 0x1, R11 ;  /* 0x0000000109097824 */ /* 0x000fe200078e020b */
[----:B0-----:R-:W-:-:S04]  /*a590*/  ISETP.NE.U32.AND P0, PT, R28, RZ, PT ;  /* 0x000000ff1c00720c */ /* 0x001fc80003f05070 */
[----:B------:R-:W-:Y:S02]  /*a5a0*/  ISETP.NE.AND.EX P0, PT, R29, RZ, PT, P0 ;  /* 0x000000ff1d00720c */ /* 0x000fe40003f05300 */
[----:B------:R-:W0:Y:S01]  /*a5b0*/  LDC R20, c[0x0][0x600] ;  /* 0x00018000ff147b82 */ /* 0x000e220000000800 */
[-CC-:B-1----:R-:W-:Y:S01]  /*a5c0*/  SHF.R.U64 R14, R8, R10.reuse, R9.reuse ;  /* 0x0000000a080e7219 */ /* 0x182fe20000001209 */
[----:B------:R-:W-:Y:S01]  /*a5d0*/  IMAD.MOV.U32 R8, RZ, RZ, -0x1 ;  /* 0xffffffffff087424 */ /* 0x000fe200078e00ff */
[----:B------:R-:W-:-:S05]  /*a5e0*/  SHF.R.U32.HI R9, RZ, R10, R9 ;  /* 0x0000000aff097219 */ /* 0x000fca0000011609 */
[----:B------:R-:W1:Y:S01]  /*a5f0*/  LDC R24, c[0x0][0x648] ;  /* 0x00019200ff187b82 */ /* 0x000e620000000800 */
[-CC-:B--2---:R-:W-:Y:S02]  /*a600*/  SHF.R.U64 R23, R14, R12.reuse, R9.reuse ;  /* 0x0000000c0e177219 */ /* 0x184fe40000001209 */
[----:B------:R-:W-:-:S05]  /*a610*/  SHF.R.U32.HI R6, RZ, R12, R9 ;  /* 0x0000000cff067219 */ /* 0x000fca0000011609 */
[----:B------:R-:W2:Y:S01]  /*a620*/  LDC R26, c[0x0][0x638] ;  /* 0x00018e00ff1a7b82 */ /* 0x000ea20000000800 */
[-C--:B---3--:R-:W-:Y:S02]  /*a630*/  SHF.L.U32 R8, R8, R27.reuse, RZ ;  /* 0x0000001b08087219 */ /* 0x088fe400000006ff */
[-CC-:B------:R-:W-:Y:S02]  /*a640*/  SHF.R.U64 R25, R23, R27.reuse, R6.reuse ;  /* 0x0000001b17197219 */ /* 0x180fe40000001206 */
[----:B------:R-:W-:Y:S02]  /*a650*/  LOP3.LUT R32, RZ, R8, RZ, 0x33, !PT ;  /* 0x00000008ff207212 */ /* 0x000fe400078e33ff */
[----:B------:R-:W-:Y:S01]  /*a660*/  SHF.R.U32.HI R9, RZ, R27, R6 ;  /* 0x0000001bff097219 */ /* 0x000fe20000011606 */
[----:B------:R-:W3:Y:S01]  /*a670*/  LDC R31, c[0x0][0x610] ;  /* 0x00018400ff1f7b82 */ /* 0x000ee20000000800 */
[----:B------:R-:W-:Y:S01]  /*a680*/  IMAD.MOV.U32 R8, RZ, RZ, R25 ;  /* 0x000000ffff087224 */ /* 0x000fe200078e0019 */
[----:B------:R-:W-:Y:S06]  /*a690*/  @!P0 BRA `(.L_x_295) ;  /* 0x0000000000288947 */ /* 0x000fec0003800000 */
        /* <DEDUP_REMOVED lines=10> */
.L_x_295:
[----:B------:R-:W-:Y:S01]  /*a740*/  ISETP.NE.AND P0, PT, R2, 0x1, PT ;  /* 0x000000010200780c */ /* 0x000fe20003f05270 */
[----:B------:R-:W-:Y:S01]  /*a750*/  IMAD.MOV.U32 R13, RZ, RZ, R22 ;  /* 0x000000ffff0d7224 */ /* 0x000fe200078e0016 */
[----:B-1----:R-:W-:Y:S01]  /*a760*/  SHF.R.U64 R6, R8, R24, R9 ;  /* 0x0000001808067219 */ /* 0x002fe20000001209 */
[----:B0-----:R-:W-:Y:S01]  /*a770*/  VIADD R9, R20, 0xffffffff ;  /* 0xffffffff14097836 */ /* 0x001fe20000000000 */
[----:B------:R-:W-:Y:S02]  /*a780*/  SHF.L.U32 R30, R30, R27, RZ ;  /* 0x0000001b1e1e7219 */ /* 0x000fe400000006ff */
[----:B------:R-:W-:Y:S01]  /*a790*/  LOP3.LUT R5, R23, R32, RZ, 0xc0, !PT ;  /* 0x0000002017057212 */ /* 0x000fe200078ec0ff */
[----:B------:R-:W-:-:S04]  /*a7a0*/  IMAD.MOV R8, RZ, RZ, -R6 ;  /* 0x000000ffff087224 */ /* 0x000fc800078e0a06 */
[----:B------:R-:W-:Y:S01]  /*a7b0*/  IMAD R6, R30, R6, R5 ;  /* 0x000000061e067224 */ /* 0x000fe200078e0205 */
[----:B------:R-:W-:Y:S01]  /*a7c0*/  LOP3.LUT R5, R14, R9, RZ, 0xc0, !PT ;  /* 0x000000090e057212 */ /* 0x000fe200078ec0ff */
[----:B------:R-:W-:Y:S02]  /*a7d0*/  @P0 IMAD R3, R7, R21, R4 ;  /* 0x0000001507030224 */ /* 0x000fe400078e0204 */
[----:B--2---:R-:W-:Y:S02]  /*a7e0*/  IMAD R4, R8, R26, R25 ;  /* 0x0000001a08047224 */ /* 0x004fe400078e0219 */
[----:B---3--:R-:W-:Y:S02]  /*a7f0*/  IMAD R3, R6, R31, R3 ;  /* 0x0000001f06037224 */ /* 0x008fe400078e0203 */
[----:B------:R-:W-:Y:S02]  /*a800*/  IMAD R4, R4, R20, R5 ;  /* 0x0000001404047224 */ /* 0x000fe400078e0205 */
[----:B------:R-:W-:-:S03]  /*a810*/  IMAD.MOV.U32 R6, RZ, RZ, 0x1 ;  /* 0x00000001ff067424 */ /* 0x000fc600078e00ff */
[----:B------:R-:W-:Y:S02]  /*a820*/  SEL R20, R4, R3, !P0 ;  /* 0x0000000304147207 */ /* 0x000fe40004000000 */
[----:B------:R-:W-:-:S07]  /*a830*/  SEL R11, R3, R4, !P0 ;  /* 0x00000004030b7207 */ /* 0x000fce0004000000 */
.L_x_293:
[----:B------:R-:W-:-:S08]  /*a840*/  NOP ;  /* 0x0000000000007918 */ /* 0x000fd00000000000 */
[----:B------:R-:W0:-:S00]  /*a850*/  USETMAXREG.DEALLOC.CTAPOOL 0x28 ;  /* 0x00000028000079c8 */ /* 0x000e0000080e0500 */
[----:B0-----:R-:W-:-:S13]  /*a860*/  ISETP.NE.AND P0, PT, R0, RZ, PT ;  /* 0x000000ff0000720c */ /* 0x001fda0003f05270 */
[----:B------:R-:W-:Y:S05]  /*a870*/  @P0 EXIT ;  /* 0x000000000000094d */ /* 0x000fea0003800000 */
[----:B------:R-:W-:Y:S01]  /*a880*/  LOP3.LUT P0, RZ, R6, 0xff, RZ, 0xc0, !PT ;  /* 0x000000ff06ff7812 */ /* 0x000fe2000780c0ff */
[----:B------:R-:W-:Y:S02]  /*a890*/  IMAD.MOV.U32 R0, RZ, RZ, 0x1 ;  /* 0x00000001ff007424 */ /* 0x000fe400078e00ff */
[----:B------:R-:W-:-:S10]  /*a8a0*/  IMAD.MOV.U32 R12, RZ, RZ, RZ ;  /* 0x000000ffff0c7224 */ /* 0x000fd400078e00ff */
[----:B------:R-:W-:Y:S05]  /*a8b0*/  @!P0 BRA `(.L_x_296) ;  /* 0x0000000c007c8947 */ /* 0x000fea0003800000 */
[----:B------:R-:W0:Y:S01]  /*a8c0*/  LDC R0, c[0x0][0x28c] ;  /* 0x0000a300ff007b82 */ /* 0x000e220000000800 */
[----:B------:R-:W-:Y:S01]  /*a8d0*/  ULDC UR5, c[0x0][0x658] ;  /* 0x0001960000057ab9 */ /* 0x000fe20000000800 */
[----:B------:R-:W-:Y:S01]  /*a8e0*/  UMOV UR11, 0xffffffff ;  /* 0xffffffff000b7882 */ /* 0x000fe20000000000 */
[----:B------:R-:W-:Y:S01]  /*a8f0*/  UMOV UR15, 0x1 ;  /* 0x00000001000f7882 */ /* 0x000fe20000000000 */
[----:B------:R-:W-:Y:S01]  /*a900*/  USHF.L.U32 UR11, UR11, UR5, URZ ;  /* 0x000000050b0b7299 */ /* 0x000fe2000800063f */
[----:B------:R-:W-:Y:S01]  /*a910*/  BSSY B0, `(.L_x_296) ;  /* 0x00000d9000007945 */ /* 0x000fe20003800000 */
[----:B------:R-:W-:Y:S01]  /*a920*/  ULDC UR9, c[0x0][0xc] ;  /* 0x0000030000097ab9 */ /* 0x000fe20000000800 */
[----:B------:R-:W-:Y:S01]  /*a930*/  ULDC UR14, c[0x0][0x10] ;  /* 0x00000400000e7ab9 */ /* 0x000fe20000000800 */
[----:B------:R-:W1:Y:S01]  /*a940*/  S2UR UR8, SR_CgaCtaId ;  /* 0x00000000000879c3 */ /* 0x000e620000008800 */
[----:B------:R-:W-:Y:S01]  /*a950*/  ULOP3.LUT UR13, URZ, UR11, URZ, 0x33, !UPT ;  /* 0x0000000b3f0d7292 */ /* 0x000fe2000f8e333f */
[----:B------:R-:W-:Y:S01]  /*a960*/  IMAD.MOV.U32 R10, RZ, RZ, 0x1 ;  /* 0x00000001ff0a7424 */ /* 0x000fe200078e00ff */
[----:B------:R-:W-:Y:S01]  /*a970*/  LOP3.LUT R9, R19, 0x2, RZ, 0xfc, !PT ;  /* 0x0000000213097812 */ /* 0x000fe200078efcff */
[----:B------:R-:W-:Y:S01]  /*a980*/  IMAD.MOV.U32 R12, RZ, RZ, RZ ;  /* 0x000000ffff0c7224 */ /* 0x000fe200078e00ff */
[----:B------:R-:W-:Y:S01]  /*a990*/  ULDC UR4, c[0x0][0x600] ;  /* 0x0001800000047ab9 */ /* 0x000fe20000000800 */
[----:B------:R-:W-:Y:S01]  /*a9a0*/  UMOV UR18, 0x5 ;  /* 0x0000000500127882 */ /* 0x000fe20000000000 */
[----:B------:R-:W-:-:S02]  /*a9b0*/  UIADD3 UR4, UR4, -0x1, URZ ;  /* 0xffffffff04047890 */ /* 0x000fc4000fffe03f */
[----:B------:R-:W-:Y:S01]  /*a9c0*/  USHF.L.U32 UR5, UR15, UR5, URZ ;  /* 0x000000050f057299 */ /* 0x000fe2000800063f */
[----:B------:R-:W-:Y:S01]  /*a9d0*/  ULDC.64 UR28, c[0x0][0x198] ;  /* 0x00006600001c7ab9 */ /* 0x000fe20000000a00 */
[----:B0-----:R-:W-:-:S05]  /*a9e0*/  VIADD R0, R0, 0x3f ;  /* 0x0000003f00007836 */ /* 0x001fca0000000000 */
[----:B------:R-:W-:Y:S01]  /*a9f0*/  SHF.R.S32.HI R3, RZ, 0x1f, R0 ;  /* 0x0000001fff037819 */ /* 0x000fe20000011400 */
[----:B-1----:R-:W-:-:S03]  /*aa00*/  ULOP3.LUT UR10, UR8, 0x1, URZ, 0xc0, !UPT ;  /* 0x00000001080a7892 */ /* 0x002fc6000f8ec03f */
[----:B------:R-:W-:Y:S01]  /*aa10*/  LEA.HI R3, R3, R0, RZ, 0x6 ;  /* 0x0000000003037211 */ /* 0x000fe200078f30ff */
[----:B------:R-:W-:Y:S01]  /*aa20*/  USHF.R.U32.HI UR25, URZ, 0x1, UR8 ;  /* 0x000000013f197899 */ /* 0x000fe20008011608 */
[----:B------:R-:W-:Y:S01]  /*aa30*/  IMAD.MOV.U32 R0, RZ, RZ, 0x1 ;  /* 0x00000001ff007424 */ /* 0x000fe200078e00ff */
[----:B------:R-:W-:Y:S01]  /*aa40*/  USHF.L.U32 UR6, UR8, 0x7, URZ ;  /* 0x0000000708067899 */ /* 0x000fe2000800063f */
[----:B------:R-:W-:Y:S01]  /*aa50*/  SHF.R.S32.HI R3, RZ, 0x6, R3 ;  /* 0x00000006ff037819 */ /* 0x000fe20000011403 */
[----:B------:R-:W-:Y:S02]  /*aa60*/  USHF.L.U32 UR7, UR8, 0xd, URZ ;  /* 0x0000000d08077899 */ /* 0x000fe4000800063f */
[----:B------:R-:W-:Y:S02]  /*aa70*/  ULOP3.LUT UR8, UR8, 0xfffffffe, URZ, 0xc0, !UPT ;  /* 0xfffffffe08087892 */ /* 0x000fe4000f8ec03f */
[----:B------:R-:W-:Y:S01]  /*aa80*/  UISETP.GT.U32.AND UP0, UPT, UR10, 0xffff, UPT ;  /* 0x0000ffff0a00788c */ /* 0x000fe2000bf04070 */
[----:B------:R-:W-:Y:S01]  /*aa90*/  VIADD R8, R3, 0x1 ;  /* 0x0000000103087836 */ /* 0x000fe20000000000 */
[----:B------:R-:W-:-:S02]  /*aaa0*/  USHF.L.U32 UR11, UR15, UR8, URZ ;  /* 0x000000080f0b7299 */ /* 0x000fc4000800063f */
[----:B------:R-:W-:Y:S02]  /*aab0*/  ULOP3.LUT UR12, UR8, 0x1, URZ, 0xfc, !UPT ;  /* 0x00000001080c7892 */ /* 0x000fe4000f8efc3f */
[----:B------:R-:W-:Y:S02]  /*aac0*/  UIMAD.WIDE.U32 UR8, UR9, UR14, URZ ;  /* 0x0000000e090872a5 */ /* 0x000fe4000f8e003f */
[----:B------:R-:W-:Y:S01]  /*aad0*/  USEL UR10, UR10, 0xffff, !UP0 ;  /* 0x0000ffff0a0a7887 */ /* 0x000fe2000c000000 */
[----:B------:R-:W-:Y:S01]  /*aae0*/  ULDC UR14, c[0x0][0x14] ;  /* 0x00000500000e7ab9 */ /* 0x000fe20000000800 */
[----:B------:R-:W-:Y:S02]  /*aaf0*/  USHF.L.U32 UR12, UR15, UR12, URZ ;  /* 0x0000000c0f0c7299 */ /* 0x000fe4000800063f */
[----:B------:R-:W-:Y:S02]  /*ab00*/  UIMAD.WIDE.U32 UR26, UR8, UR14, URZ ;  /* 0x0000000e081a72a5 */ /* 0x000fe4000f8e003f */
[----:B------:R-:W-:-:S02]  /*ab10*/  UIMAD UR21, UR9, UR14, URZ ;  /* 0x0000000e091572a4 */ /* 0x000fc4000f8e023f */
[----:B------:R-:W-:Y:S02]  /*ab20*/  ULOP3.LUT UR10, UR10, 0xffff, URZ, 0xc0, !UPT ;  /* 0x0000ffff0a0a7892 */ /* 0x000fe4000f8ec03f */
[----:B------:R-:W-:Y:S02]  /*ab30*/  ULOP3.LUT UR6, UR6, 0x80, URZ, 0xc0, !UPT ;  /* 0x0000008006067892 */ /* 0x000fe4000f8ec03f */
[----:B------:R-:W-:Y:S02]  /*ab40*/  ULOP3.LUT UR7, UR7, 0x2000, URZ, 0xc0, !UPT ;  /* 0x0000200007077892 */ /* 0x000fe4000f8ec03f */
[----:B------:R-:W-:Y:S02]  /*ab50*/  ULOP3.LUT UR19, UR11, UR12, URZ, 0xfc, !UPT ;  /* 0x0000000c0b137292 */ /* 0x000fe4000f8efc3f */
[----:B------:R-:W-:Y:S02]  /*ab60*/  UIADD3 UR21, UR27, UR21, URZ ;  /* 0x000000151b157290 */ /* 0x000fe4000fffe03f */
[----:B------:R-:W-:-:S12]  /*ab70*/  USHF.L.U32 UR18, UR18, UR10, URZ ;  /* 0x0000000a12127299 */ /* 0x000fd8000800063f */
.L_x_307:
[----:B------:R-:W-:-:S03]  /*ab80*/  UMOV UR8, 0xffffffff ;  /* 0xffffffff00087882 */ /* 0x000fc60000000000 */
[----:B------:R-:W-:Y:S05]  /*ab90*/  BRA.DIV UR8, `(.L_x_297) ;  /* 0x0000000e08d07947 */ /* 0x000fea000b800000 */
[----:B------:R-:W-:-:S13]  /*aba0*/  ELECT P6, URZ, PT ;  /* 0x00000000003f782f */ /* 0x000fda00038c0000 */
.L_x_319:
[----:B------:R-:W0:Y:S01]  /*abb0*/  LDC R4, c[0x0][0x28c] ;  /* 0x0000a300ff047b82 */ /* 0x000e220000000800 */
[----:B------:R-:W-:Y:S01]  /*abc0*/  BSSY B1, `(.L_x_298) ;  /* 0x000003c000017945 */ /* 0x000fe20003800000 */
[----:B0-----:R-:W-:-:S13]  /*abd0*/  ISETP.LT.OR P6, PT, R4, 0x1, !P6 ;  /* 0x000000010400780c */ /* 0x001fda00077c1670 */
[----:B------:R-:W-:Y:S05]  /*abe0*/  @P6 BRA `(.L_x_299) ;  /* 0x0000000000e46947 */ /* 0x000fea0003800000 */
[----:B------:R-:W-:Y:S01]  /*abf0*/  LEA R11, R11, UR25, 0x1 ;  /* 0x000000190b0b7c11 */ /* 0x000fe2000f8e08ff */
[----:B------:R-:W-:Y:S01]  /*ac00*/  IMAD.MOV.U32 R21, RZ, RZ, RZ ;  /* 0x000000ffff157224 */ /* 0x000fe200078e00ff */
[----:B------:R-:W-:Y:S01]  /*ac10*/  LEA R20, R20, UR6, 0x8 ;  /* 0x0000000614147c11 */ /* 0x000fe2000f8e40ff */
[----:B------:R-:W-:Y:S02]  /*ac20*/  IMAD.MOV.U32 R4, RZ, RZ, R8 ;  /* 0x000000ffff047224 */ /* 0x000fe400078e0008 */
[----:B------:R-:W-:Y:S02]  /*ac30*/  IMAD.MOV.U32 R5, RZ, RZ, R0 ;  /* 0x000000ffff057224 */ /* 0x000fe400078e0000 */
[----:B------:R-:W-:Y:S02]  /*ac40*/  IMAD.MOV.U32 R6, RZ, RZ, R12 ;  /* 0x000000ffff067224 */ /* 0x000fe400078e000c */
[----:B------:R-:W-:-:S07]  /*ac50*/  IMAD.SHL.U32 R15, R11, 0x40, RZ ;  /* 0x000000400b0f7824 */ /* 0x000fce00078e00ff */
.L_x_302:
[----:B------:R-:W0:Y:S01]  /*ac60*/  S2R R14, SR_CgaCtaId ;  /* 0x00000000000e7919 */ /* 0x000e220000008800 */
[----:B------:R-:W-:Y:S02]  /*ac70*/  MOV R7, 0x400 ;  /* 0x0000040000077802 */ /* 0x000fe40000000f00 */
[----:B------:R-:W-:-:S13]  /*ac80*/  LOP3.LUT P1, RZ, R18, 0x7f, RZ, 0xc0, !PT ;  /* 0x0000007f12ff7812 */ /* 0x000fda000782c0ff */
[----:B------:R-:W1:Y:S01]  /*ac90*/  @!P1 LDC R11, c[0x0][0x500] ;  /* 0x00014000ff0b9b82 */ /* 0x000e620000000800 */
[----:B0-----:R-:W-:Y:S02]  /*aca0*/  LEA R22, R14, R7, 0x18 ;  /* 0x000000070e167211 */ /* 0x001fe400078ec0ff */
[----:B------:R-:W-:-:S03]  /*acb0*/  SHF.L.U32 R7, R5, 0x1f, RZ ;  /* 0x0000001f05077819 */ /* 0x000fc600000006ff */
[----:B------:R-:W-:-:S04]  /*acc0*/  IMAD R14, R6, 0x8, R22 ;  /* 0x00000008060e7824 */ /* 0x000fc800078e0216 */
[----:B------:R-:W0:Y:S02]  /*acd0*/  SYNCS.PHASECHK.TRANS64.TRYWAIT P0, [R14+URZ+0x28], R7 ;  /* 0x000028070e0075a7 */ /* 0x000e24000800017f */
[----:B01----:R-:W-:Y:S05]  /*ace0*/  @!P0 BRA `(.L_x_300) ;  /* 0x0000000c009c8947 */ /* 0x003fea0003800000 */
.L_x_320:
[----:B0-----:R-:W-:Y:S01]  /*acf0*/  PRMT R7, R9, 0x9910, RZ ;  /* 0x0000991009077816 */ /* 0x001fe200000000ff */
[----:B------:R0:W-:Y:S03]  /*ad00*/  @!P1 SYNCS.ARRIVE.TRANS64 RZ, [R14+URZ], R11 ;  /* 0x0000000b0eff99a7 */ /* 0x0001e6000800003f */
[----:B------:R-:W-:-:S13]  /*ad10*/  ISETP.NE.AND P0, PT, R7, 0x2, PT ;  /* 0x000000020700780c */ /* 0x000fda0003f05270 */
[----:B0-----:R-:W-:Y:S05]  /*ad20*/  @P0 BRA `(.L_x_301) ;  /* 0x0000000000040947 */ /* 0x001fea0003800000 */
[----:B------:R-:W-:Y:S01]  /*ad30*/  BPT.TRAP 0x1 ;  /* 0x000000040000795c */ /* 0x000fe20000300000 */
.L_x_301:
[----:B------:R-:W-:Y:S01]  /*ad40*/  LEA R7, R6, UR25, 0x1 ;  /* 0x0000001906077c11 */ /* 0x000fe2000f8e08ff */
[----:B------:R-:W-:Y:S01]  /*ad50*/  VIADD R4, R4, 0xffffffff ;  /* 0xffffffff04047836 */ /* 0x000fe20000000000 */
[----:B------:R-:W-:Y:S01]  /*ad60*/  R2UR UR23, R15 ;  /* 0x000000000f1772ca */ /* 0x000fe200000e0000 */
[----:B------:R-:W-:Y:S01]  /*ad70*/  UIADD3 UR14, UP0, UR28, 0xf0, URZ ;  /* 0x000000f01c0e7890 */ /* 0x000fe2000ff1e03f */
[----:B------:R-:W-:Y:S01]  /*ad80*/  R2UR UR9, R14 ;  /* 0x000000000e0972ca */ /* 0x000fe200000e0000 */
[----:B------:R-:W-:Y:S01]  /*ad90*/  IMAD.SHL.U32 R7, R7, 0x1000, RZ ;  /* 0x0000100007077824 */ /* 0x000fe200078e00ff */
[----:B------:R-:W-:Y:S01]  /*ada0*/  R2UR UR10, R21 ;  /* 0x00000000150a72ca */ /* 0x000fe200000e0000 */
[----:B------:R-:W-:Y:S01]  /*adb0*/  UIADD3 UR32, UP1, UR28, 0x1f0, URZ ;  /* 0x000001f01c207890 */ /* 0x000fe2000ff3e03f */
[----:B------:R-:W-:Y:S01]  /*adc0*/  R2UR UR12, R13 ;  /* 0x000000000d0c72ca */ /* 0x000fe200000e0000 */
[--C-:B------:R-:W-:Y:S01]  /*add0*/  IMAD R11, R7, 0x2, R22.reuse ;  /* 0x00000002070b7824 */ /* 0x100fe200078e0216 */
[----:B------:R-:W-:Y:S01]  /*ade0*/  LEA R7, R6, UR7, 0xe ;  /* 0x0000000706077c11 */ /* 0x000fe2000f8e70ff */
[----:B------:R-:W-:Y:S01]  /*adf0*/  UIADD3.X UR15, URZ, UR29, URZ, UP0, !UPT ;  /* 0x0000001d3f0f7290 */ /* 0x000fe200087fe43f */
[----:B------:R-:W-:Y:S01]  /*ae00*/  R2UR UR24, R20 ;  /* 0x00000000141872ca */ /* 0x000fe200000e0000 */
[----:B------:R-:W-:Y:S01]  /*ae10*/  UPRMT UR20, URZ, 0x5410, UR18 ;  /* 0x000054103f147896 */ /* 0x000fe20008000012 */
[----:B------:R-:W-:Y:S01]  /*ae20*/  R2UR UR8, R11 ;  /* 0x000000000b0872ca */ /* 0x000fe200000e0000 */
[----:B------:R-:W-:Y:S01]  /*ae30*/  IMAD R7, R7, 0x2, R22 ;  /* 0x0000000207077824 */ /* 0x000fe200078e0216 */
[----:B------:R-:W-:Y:S01]  /*ae40*/  ISETP.GT.AND P1, PT, R4, 0x1, PT ;  /* 0x000000010400780c */ /* 0x000fe20003f24270 */
[----:B------:R-:W-:Y:S01]  /*ae50*/  VIADD R6, R6, 0x1 ;  /* 0x0000000106067836 */ /* 0x000fe20000000000 */
[----:B------:R-:W-:Y:S01]  /*ae60*/  UPRMT UR30, URZ, 0x5410, UR19 ;  /* 0x000054103f1e7896 */ /* 0x000fe20008000013 */
[----:B------:R-:W-:Y:S01]  /*ae70*/  VIADD R21, R21, 0x40 ;  /* 0x0000004015157836 */ /* 0x000fe20000000000 */
[----:B------:R-:W-:Y:S01]  /*ae80*/  R2UR UR11, R7 ;  /* 0x00000000070b72ca */ /* 0x000fe200000e0000 */
[----:B------:R-:W-:Y:S01]  /*ae90*/  UIADD3.X UR33, URZ, UR29, URZ, UP1, !UPT ;  /* 0x0000001d3f217290 */ /* 0x000fe20008ffe43f */
[----:B------:R-:W-:Y:S01]  /*aea0*/  ISETP.NE.AND P0, PT, R6, 0x5, PT ;  /* 0x000000050600780c */ /* 0x000fe20003f05270 */
[----:B------:R-:W-:Y:S01]  /*aeb0*/  UMOV UR16, 0x0 ;  /* 0x0000000000107882 */ /* 0x000fe20000000000 */
[----:B------:R-:W-:-:S02]  /*aec0*/  UMOV UR17, 0x10000000 ;  /* 0x1000000000117882 */ /* 0x000fc40000000000 */
[----:B------:R-:W-:Y:S01]  /*aed0*/  SEL R14, RZ, 0x1, P0 ;  /* 0x00000001ff0e7807 */ /* 0x000fe20000000000 */
[----:B------:R-:W-:Y:S01]  /*aee0*/  UIADD3 UR8, UR8, 0x100, URZ ;  /* 0x0000010008087890 */ /* 0x000fe2000fffe03f */
[----:B------:R-:W-:Y:S02]  /*aef0*/  SEL R6, R6, RZ, P0 ;  /* 0x000000ff06067207 */ /* 0x000fe40000000000 */
[----:B------:R-:W-:-:S03]  /*af00*/  LOP3.LUT R5, R5, R14, RZ, 0x3c, !PT ;  /* 0x0000000e05057212 */ /* 0x000fc600078e3cff */
[----:B------:R-:W-:-:S03]  /*af10*/  UIADD3 UR22, UR11, 0x14100, URZ ;  /* 0x000141000b167890 */ /* 0x000fc6000fffe03f */
[----:B------:R-:W-:Y:S02]  /*af20*/  UMOV UR11, UR23 ;  /* 0x00000017000b7c82 */ /* 0x000fe40008000000 */
[----:B------:R0:W-:Y:S02]  /*af30*/  UTMALDG.3D.MULTICAST [UR8], [UR14], UR20, desc[UR16] ;  /* 0x000010080e0073b4 */ /* 0x0001e40008011814 */
[----:B0-----:R-:W-:Y:S01]  /*af40*/  UMOV UR8, UR22 ;  /* 0x0000001600087c82 */ /* 0x001fe20008000000 */
[----:B------:R-:W-:Y:S02]  /*af50*/  UMOV UR11, UR24 ;  /* 0x00000018000b7c82 */ /* 0x000fe40008000000 */
[----:B------:R0:W-:Y:S02]  /*af60*/  UTMALDG.3D.MULTICAST [UR8], [UR32], UR30, desc[UR16] ;  /* 0x00001008200073b4 */ /* 0x0001e4000801181e */
[----:B0-----:R-:W-:Y:S05]  /*af70*/  @P1 BRA `(.L_x_302) ;  /* 0xfffffffc00381947 */ /* 0x001fea000383ffff */
.L_x_299:
[----:B------:R-:W-:Y:S05]  /*af80*/  BSYNC B1 ;  /* 0x0000000000017941 */ /* 0x000fea0003800000 */
.L_x_298:
[----:B------:R-:W-:Y:S01]  /*af90*/  LOP3.LUT P1, RZ, R10, 0xff, RZ, 0xc0, !PT ;  /* 0x000000ff0aff7812 */ /* 0x000fe2000782c0ff */
[C---:B------:R-:W-:Y:S01]  /*afa0*/  IMAD.IADD R12, R3.reuse, 0x1, R12 ;  /* 0x00000001030c7824 */ /* 0x040fe200078e020c */
[----:B------:R-:W-:Y:S01]  /*afb0*/  ULDC.64 UR8, c[0x0][0x650] ;  /* 0x0001940000087ab9 */ /* 0x000fe20000000a00 */
[C---:B------:R-:W-:Y:S01]  /*afc0*/  ISETP.GE.U32.AND P2, PT, R3.reuse, 0x5, PT ;  /* 0x000000050300780c */ /* 0x040fe20003f46070 */
[----:B------:R-:W-:Y:S01]  /*afd0*/  BSSY B1, `(.L_x_303) ;  /* 0x000006a000017945 */ /* 0x000fe20003800000 */
[----:B------:R-:W-:Y:S01]  /*afe0*/  IMAD.MOV.U32 R11, RZ, RZ, -0x1 ;  /* 0xffffffffff0b7424 */ /* 0x000fe200078e00ff */
[----:B------:R-:W-:Y:S01]  /*aff0*/  ISETP.GT.U32.AND P0, PT, R12, 0x4, PT ;  /* 0x000000040c00780c */ /* 0x000fe20003f04070 */
[----:B------:R-:W-:Y:S01]  /*b000*/  IMAD.MOV.U32 R20, RZ, RZ, -0x1 ;  /* 0xffffffffff147424 */ /* 0x000fe200078e00ff */
[----:B------:R-:W-:Y:S01]  /*b010*/  PRMT R10, RZ, 0x7610, R10 ;  /* 0x00007610ff0a7816 */ /* 0x000fe2000000000a */
[----:B------:R-:W-:Y:S01]  /*b020*/  IMAD.MOV.U32 R13, RZ, RZ, -0x1 ;  /* 0xffffffffff0d7424 */ /* 0x000fe200078e00ff */
[----:B------:R-:W-:-:S03]  /*b030*/  ISETP.LT.U32.AND P0, PT, R3, 0x5, P0 ;  /* 0x000000050300780c */ /* 0x000fc60000701070 */
[----:B------:R-:W0:Y:S01]  /*b040*/  @P1 S2R R5, SR_CgaCtaId ;  /* 0x0000000000051919 */ /* 0x000e220000008800 */
[----:B------:R-:W-:-:S04]  /*b050*/  @P1 MOV R4, 0x400 ;  /* 0x0000040000041802 */ /* 0x000fc80000000f00 */
[----:B0-----:R-:W-:Y:S01]  /*b060*/  @P1 LEA R6, R5, R4, 0x18 ;  /* 0x0000000405061211 */ /* 0x001fe200078ec0ff */
[----:B------:R-:W-:-:S03]  /*b070*/  IMAD.WIDE.U32 R4, R12, -0x33333333, RZ ;  /* 0xcccccccd0c047825 */ /* 0x000fc600078e00ff */
[----:B------:R0:W-:Y:S01]  /*b080*/  @P1 SYNCS.ARRIVE.TRANS64.A1T0 RZ, [R6+URZ+0x68], RZ ;  /* 0x000068ff06ff19a7 */ /* 0x0001e2000810003f */
[----:B------:R-:W-:Y:S02]  /*b090*/  IADD3 R16, P1, R16, UR26, RZ ;  /* 0x0000001a10107c10 */ /* 0x000fe4000ff3e0ff */
[----:B------:R-:W-:Y:S02]  /*b0a0*/  SHF.R.U32.HI R7, RZ, 0x2, R5 ;  /* 0x00000002ff077819 */ /* 0x000fe40000011605 */
[----:B------:R-:W-:Y:S02]  /*b0b0*/  SEL R5, RZ, 0x1, !P0 ;  /* 0x00000001ff057807 */ /* 0x000fe40004000000 */
[----:B------:R-:W-:Y:S01]  /*b0c0*/  IADD3.X R17, R17, UR21, RZ, P1, !PT ;  /* 0x0000001511117c10 */ /* 0x000fe20008ffe4ff */
[----:B------:R-:W-:Y:S01]  /*b0d0*/  IMAD R12, R7, -0x5, R12 ;  /* 0xfffffffb070c7824 */ /* 0x000fe200078e020c */
[----:B------:R-:W-:Y:S02]  /*b0e0*/  ISETP.GE.U32.AND P0, PT, R16, UR8, PT ;  /* 0x0000000810007c0c */ /* 0x000fe4000bf06070 */
[----:B------:R-:W-:-:S02]  /*b0f0*/  LOP3.LUT R0, R0, R5, RZ, 0x3c, !PT ;  /* 0x0000000500007212 */ /* 0x000fc400078e3cff */
[----:B------:R-:W-:Y:S02]  /*b100*/  ISETP.GE.U32.AND.EX P0, PT, R17, UR9, PT, P0 ;  /* 0x0000000911007c0c */ /* 0x000fe4000bf06100 */
[----:B------:R-:W-:Y:S02]  /*b110*/  @P2 LOP3.LUT R0, R0, 0x1, R7, 0x78, !PT ;  /* 0x0000000100002812 */ /* 0x000fe400078e7807 */
[----:B------:R-:W-:-:S09]  /*b120*/  PRMT R4, RZ, 0x7610, R4 ;  /* 0x00007610ff047816 */ /* 0x000fd20000000004 */
[----:B0-----:R-:W-:Y:S05]  /*b130*/  @P0 BRA `(.L_x_304) ;  /* 0x00000004004c0947 */ /* 0x001fea0003800000 */
[----:B------:R-:W0:Y:S01]  /*b140*/  S2R R14, SR_CTAID.X ;  /* 0x00000000000e7919 */ /* 0x000e220000002500 */
[----:B------:R-:W-:Y:S01]  /*b150*/  ULDC.64 UR8, c[0x0][0x628] ;  /* 0x00018a0000087ab9 */ /* 0x000fe20000000a00 */
[----:B------:R-:W1:Y:S01]  /*b160*/  LDC R15, c[0x0][0x144] ;  /* 0x00005100ff0f7b82 */ /* 0x000e620000000800 */
[----:B------:R-:W-:Y:S01]  /*b170*/  ISETP.NE.U32.AND P0, PT, RZ, UR8, PT ;  /* 0x00000008ff007c0c */ /* 0x000fe2000bf05070 */
[----:B------:R-:W2:Y:S01]  /*b180*/  S2R R11, SR_CTAID.Y ;  /* 0x00000000000b7919 */ /* 0x000ea20000002600 */
[----:B------:R-:W-:Y:S01]  /*b190*/  ULDC UR10, c[0x0][0x150] ;  /* 0x00005400000a7ab9 */ /* 0x000fe20000000800 */
[----:B------:R-:W-:Y:S01]  /*b1a0*/  ULDC UR11, c[0x0][0x630] ;  /* 0x00018c00000b7ab9 */ /* 0x000fe20000000800 */
[----:B------:R-:W-:Y:S01]  /*b1b0*/  ISETP.NE.AND.EX P0, PT, RZ, UR9, PT, P0 ;  /* 0x00000009ff007c0c */ /* 0x000fe2000bf05300 */
[----:B------:R-:W-:Y:S01]  /*b1c0*/  IMAD.MOV.U32 R4, RZ, RZ, R16 ;  /* 0x000000ffff047224 */ /* 0x000fe200078e0010 */
[----:B0-----:R-:W-:-:S05]  /*b1d0*/  I2FP.F32.U32 R5, R14 ;  /* 0x0000000e00057245 */ /* 0x001fca0000201000 */
[----:B------:R-:W-:Y:S01]  /*b1e0*/  FMUL R20, R5, UR10 ;  /* 0x0000000a05147c20 */ /* 0x000fe20008400000 */
[----:B------:R-:W-:-:S05]  /*b1f0*/  IMAD.MOV.U32 R5, RZ, RZ, R17 ;  /* 0x000000ffff057224 */ /* 0x000fca00078e0011 */
[----:B--2---:R-:W-:Y:S05]  /*b200*/  @!P0 BRA `(.L_x_305) ;  /* 0x0000000000288947 */ /* 0x004fea0003800000 */
[----:B------:R-:W-:Y:S02]  /*b210*/  ULDC UR10, c[0x0][0x634] ;  /* 0x00018d00000a7ab9 */ /* 0x000fe40000000800 */
[----:B------:R-:W-:-:S05]  /*b220*/  IADD3 R5, P0, R16, UR10, RZ ;  /* 0x0000000a10057c10 */ /* 0x000fca000ff1e0ff */
[----:B------:R-:W-:-:S04]  /*b230*/  IMAD.X R13, RZ, RZ, R17, P0 ;  /* 0x000000ffff0d7224 */ /* 0x000fc800000e0611 */
[----:B------:R-:W-:-:S04]  /*b240*/  IMAD.WIDE.U32 R6, R13, UR8, RZ ;  /* 0x000000080d067c25 */ /* 0x000fc8000f8e00ff */
[----:B------:R-:W-:-:S04]  /*b250*/  IMAD.WIDE.U32 R6, P0, R5, UR9, R6 ;  /* 0x0000000905067c25 */ /* 0x000fc8000f800006 */
[----:B------:R-:W-:-:S04]  /*b260*/  IMAD.WIDE.U32 R4, R5, UR8, RZ ;  /* 0x0000000805047c25 */ /* 0x000fc8000f8e00ff */
[----:B------:R-:W-:Y:S01]  /*b270*/  IMAD.MOV.U32 R4, RZ, RZ, R7 ;  /* 0x000000ffff047224 */ /* 0x000fe200078e0007 */
[----:B------:R-:W-:Y:S01]  /*b280*/  IADD3 RZ, P1, R5, R6, RZ ;  /* 0x0000000605ff7210 */ /* 0x000fe20007f3e0ff */
[----:B------:R-:W-:-:S04]  /*b290*/  IMAD.X R5, RZ, RZ, RZ, P0 ;  /* 0x000000ffff057224 */ /* 0x000fc800000e06ff */
[----:B------:R-:W-:-:S08]  /*b2a0*/  IMAD.WIDE.U32.X R4, R13, UR9, R4, P1 ;  /* 0x000000090d047c25 */ /* 0x000fd000088e0404 */
.L_x_305:
[--C-:B------:R-:W-:Y:S01]  /*b2b0*/  SHF.R.U64 R13, R4, UR11, R5.reuse ;  /* 0x0000000b040d7c19 */ /* 0x100fe20008001205 */
[----:B------:R-:W0:Y:S01]  /*b2c0*/  F2I.U32.TRUNC.NTZ R20, R20 ;  /* 0x0000001400147305 */ /* 0x000e22000020f000 */
[----:B------:R-:W-:Y:S01]  /*b2d0*/  SHF.R.U32.HI R4, RZ, UR11, R5 ;  /* 0x0000000bff047c19 */ /* 0x000fe20008011605 */
[----:B------:R-:W-:Y:S01]  /*b2e0*/  ULDC.64 UR8, c[0x0][0x620] ;  /* 0x0001880000087ab9 */ /* 0x000fe20000000a00 */
[----:B------:R-:W-:Y:S01]  /*b2f0*/  IADD3 R7, P0, RZ, -R13, RZ ;  /* 0x8000000dff077210 */ /* 0x000fe20007f1e0ff */
[----:B------:R-:W-:Y:S01]  /*b300*/  ULDC.64 UR10, c[0x0][0x640] ;  /* 0x00019000000a7ab9 */ /* 0x000fe20000000a00 */
[----:B------:R-:W2:Y:S03]  /*b310*/  LDC R22, c[0x0][0x148] ;  /* 0x00005200ff167b82 */ /* 0x000ea60000000800 */
[----:B------:R-:W-:Y:S01]  /*b320*/  IMAD.X R4, RZ, RZ, ~R4, P0 ;  /* 0x000000ffff047224 */ /* 0x000fe200000e0e04 */
[----:B------:R-:W-:-:S03]  /*b330*/  ISETP.NE.U32.AND P0, PT, RZ, UR10, PT ;  /* 0x0000000aff007c0c */ /* 0x000fc6000bf05070 */
[----:B------:R-:W-:Y:S01]  /*b340*/  IMAD R6, R4, UR8, RZ ;  /* 0x0000000804067c24 */ /* 0x000fe2000f8e02ff */
[----:B------:R-:W-:Y:S01]  /*b350*/  ISETP.NE.AND.EX P0, PT, RZ, UR11, PT, P0 ;  /* 0x0000000bff007c0c */ /* 0x000fe2000bf05300 */
[----:B------:R-:W-:Y:S01]  /*b360*/  IMAD.WIDE.U32 R4, R7, UR8, R16 ;  /* 0x0000000807047c25 */ /* 0x000fe2000f8e0010 */
[----:B------:R-:W-:-:S03]  /*b370*/  ULDC UR8, c[0x0][0x618] ;  /* 0x0001860000087ab9 */ /* 0x000fc60000000800 */
[----:B------:R-:W-:Y:S01]  /*b380*/  IMAD R7, R7, UR9, R6 ;  /* 0x0000000907077c24 */ /* 0x000fe2000f8e0206 */
[----:B------:R-:W-:Y:S01]  /*b390*/  ULDC UR9, c[0x0][0x154] ;  /* 0x0000550000097ab9 */ /* 0x000fe20000000800 */
[----:B0-----:R-:W-:Y:S02]  /*b3a0*/  IMAD.MOV R6, RZ, RZ, -R20 ;  /* 0x000000ffff067224 */ /* 0x001fe400078e0a14 */
[----:B------:R-:W-:Y:S02]  /*b3b0*/  IMAD.IADD R5, R5, 0x1, R7 ;  /* 0x0000000105057824 */ /* 0x000fe400078e0207 */
[----:B-1----:R-:W-:Y:S01]  /*b3c0*/  IMAD R14, R15, R6, R14 ;  /* 0x000000060f0e7224 */ /* 0x002fe200078e020e */
[----:B------:R-:W-:Y:S02]  /*b3d0*/  I2FP.F32.U32 R6, R11 ;  /* 0x0000000b00067245 */ /* 0x000fe40000201000 */
[--C-:B------:R-:W-:Y:S02]  /*b3e0*/  SHF.R.U64 R15, R4, UR8, R5.reuse ;  /* 0x00000008040f7c19 */ /* 0x100fe40008001205 */
[----:B------:R-:W-:Y:S01]  /*b3f0*/  SHF.R.U32.HI R4, RZ, UR8, R5 ;  /* 0x00000008ff047c19 */ /* 0x000fe20008011605 */
[----:B------:R-:W-:Y:S01]  /*b400*/  FMUL R6, R6, UR9 ;  /* 0x0000000906067c20 */ /* 0x000fe20008400000 */
[----:B------:R-:W-:-:S02]  /*b410*/  ULDC UR8, c[0x0][0x608] ;  /* 0x0001820000087ab9 */ /* 0x000fc40000000800 */
[--C-:B------:R-:W-:Y:S01]  /*b420*/  SHF.R.U64 R21, R15, UR8, R4.reuse ;  /* 0x000000080f157c19 */ /* 0x100fe20008001204 */
[----:B------:R0:W1:Y:S01]  /*b430*/  F2I.U32.TRUNC.NTZ R24, R6 ;  /* 0x0000000600187305 */ /* 0x000062000020f000 */
[----:B------:R-:W-:Y:S01]  /*b440*/  SHF.R.U32.HI R4, RZ, UR8, R4 ;  /* 0x00000008ff047c19 */ /* 0x000fe20008011604 */
[----:B------:R-:W-:-:S03]  /*b450*/  ULDC UR8, c[0x0][0x658] ;  /* 0x0001960000087ab9 */ /* 0x000fc60000000800 */
[--C-:B------:R-:W-:Y:S02]  /*b460*/  SHF.R.U64 R20, R21, UR8, R4.reuse ;  /* 0x0000000815147c19 */ /* 0x100fe40008001204 */
[----:B------:R-:W-:-:S03]  /*b470*/  SHF.R.U32.HI R23, RZ, UR8, R4 ;  /* 0x00000008ff177c19 */ /* 0x000fc60008011604 */
[----:B------:R-:W-:Y:S02]  /*b480*/  IMAD.MOV.U32 R4, RZ, RZ, R20 ;  /* 0x000000ffff047224 */ /* 0x000fe400078e0014 */
[----:B------:R-:W-:Y:S01]  /*b490*/  IMAD.MOV.U32 R5, RZ, RZ, R23 ;  /* 0x000000ffff057224 */ /* 0x000fe200078e0017 */
[----:B0-----:R-:W-:Y:S06]  /*b4a0*/  @!P0 BRA `(.L_x_306) ;  /* 0x0000000000288947 */ /* 0x001fec0003800000 */
        /* <DEDUP_REMOVED lines=10> */
.L_x_306:
[----:B------:R-:W-:Y:S01]  /*b550*/  ISETP.NE.AND P0, PT, R2, 0x1, PT ;  /* 0x000000010200780c */ /* 0x000fe20003f05270 */
[----:B------:R-:W-:Y:S01]  /*b560*/  ULDC UR8, c[0x0][0x648] ;  /* 0x0001920000087ab9 */ /* 0x000fe20000000800 */
[----:B-1----:R-:W-:Y:S01]  /*b570*/  IMAD.MOV R24, RZ, RZ, -R24 ;  /* 0x000000ffff187224 */ /* 0x002fe200078e0a18 */
[----:B------:R-:W-:Y:S01]  /*b580*/  SHF.R.U64 R4, R4, UR8, R5 ;  /* 0x0000000804047c19 */ /* 0x000fe20008001205 */
[----:B------:R-:W-:Y:S01]  /*b590*/  ULDC UR8, c[0x0][0x638] ;  /* 0x00018e0000087ab9 */ /* 0x000fe20000000800 */
[----:B------:R-:W-:Y:S01]  /*b5a0*/  LOP3.LUT R21, R21, UR13, RZ, 0xc0, !PT ;  /* 0x0000000d15157c12 */ /* 0x000fe2000f8ec0ff */
[----:B------:R-:W-:Y:S02]  /*b5b0*/  ULDC UR9, c[0x0][0x610] ;  /* 0x0001840000097ab9 */ /* 0x000fe40000000800 */
[----:B------:R-:W-:Y:S02]  /*b5c0*/  IMAD.MOV R5, RZ, RZ, -R4 ;  /* 0x000000ffff057224 */ /* 0x000fe400078e0a04 */
[----:B------:R-:W-:-:S02]  /*b5d0*/  IMAD R21, R4, UR5, R21 ;  /* 0x0000000504157c24 */ /* 0x000fc4000f8e0215 */
[----:B------:R-:W-:Y:S01]  /*b5e0*/  IMAD R20, R5, UR8, R20 ;  /* 0x0000000805147c24 */ /* 0x000fe2000f8e0214 */
[----:B------:R-:W-:Y:S01]  /*b5f0*/  ULDC UR8, c[0x0][0x600] ;  /* 0x0001800000087ab9 */ /* 0x000fe20000000800 */
[----:B--2---:R-:W-:Y:S01]  /*b600*/  @P0 IMAD R14, R22, R24, R11 ;  /* 0x00000018160e0224 */ /* 0x004fe200078e020b */
[----:B------:R-:W-:Y:S01]  /*b610*/  LOP3.LUT R11, R15, UR4, RZ, 0xc0, !PT ;  /* 0x000000040f0b7c12 */ /* 0x000fe2000f8ec0ff */
[----:B------:R-:W-:Y:S02]  /*b620*/  IMAD.MOV.U32 R4, RZ, RZ, 0x1 ;  /* 0x00000001ff047424 */ /* 0x000fe400078e00ff */
[----:B------:R-:W-:Y:S02]  /*b630*/  IMAD R14, R21, UR9, R14 ;  /* 0x00000009150e7c24 */ /* 0x000fe4000f8e020e */
[----:B------:R-:W-:-:S05]  /*b640*/  IMAD R11, R20, UR8, R11 ;  /* 0x00000008140b7c24 */ /* 0x000fca000f8e020b */
[----:B------:R-:W-:Y:S02]  /*b650*/  SEL R20, R11, R14, !P0 ;  /* 0x0000000e0b147207 */ /* 0x000fe40004000000 */
[----:B------:R-:W-:-:S07]  /*b660*/  SEL R11, R14, R11, !P0 ;  /* 0x0000000b0e0b7207 */ /* 0x000fce0004000000 */
.L_x_304:
[----:B------:R-:W-:Y:S05]  /*b670*/  BSYNC B1 ;  /* 0x0000000000017941 */ /* 0x000fea0003800000 */
.L_x_303:
[----:B------:R-:W-:-:S13]  /*b680*/  LOP3.LUT P0, RZ, R4, 0xff, RZ, 0xc0, !PT ;  /* 0x000000ff04ff7812 */ /* 0x000fda000780c0ff */
[----:B------:R-:W-:Y:S05]  /*b690*/  @P0 BRA `(.L_x_307) ;  /* 0xfffffff400380947 */ /* 0x000fea000383ffff */
[----:B------:R-:W-:Y:S05]  /*b6a0*/  BSYNC B0 ;  /* 0x0000000000007941 */ /* 0x000fea0003800000 */
.L_x_296:
[----:B------:R-:W-:-:S03]  /*b6b0*/  UMOV UR8, 0xffffffff ;  /* 0xffffffff00087882 */ /* 0x000fc60000000000 */
[----:B------:R-:W-:Y:S05]  /*b6c0*/  BRA.DIV UR8, `(.L_x_308) ;  /* 0x0000000608387947 */ /* 0x000fea000b800000 */
[----:B------:R-:W-:-:S13]  /*b6d0*/  ELECT P6, URZ, PT ;  /* 0x00000000003f782f */ /* 0x000fda00038c0000 */
.L_x_323:
[----:B------:R-:W-:Y:S04]  /*b6e0*/  BSSY B0, `(.L_x_309) ;  /* 0x0000034000007945 */ /* 0x000fe80003800000 */
[----:B------:R-:W-:Y:S05]  /*b6f0*/  @!P6 BRA `(.L_x_310) ;  /* 0x0000000000c8e947 */ /* 0x000fea0003800000 */
[----:B------:R-:W-:-:S04]  /*b700*/  LOP3.LUT R19, R19, 0x2, RZ, 0xfc, !PT ;  /* 0x0000000213137812 */ /* 0x000fc800078efcff */
[----:B------:R-:W-:-:S13]  /*b710*/  ISETP.NE.AND P0, PT, R19, 0x3, PT ;  /* 0x000000031300780c */ /* 0x000fda0003f05270 */
[----:B------:R-:W-:Y:S05]  /*b720*/  @!P0 BRA `(.L_x_311) ;  /* 0x0000000000048947 */ /* 0x000fea0003800000 */
[----:B------:R-:W-:Y:S01]  /*b730*/  BPT.TRAP 0x1 ;  /* 0x000000040000795c */ /* 0x000fe20000300000 */
.L_x_311:
[----:B------:R-:W0:Y:S01]  /*b740*/  S2R R3, SR_CgaCtaId ;  /* 0x0000000000037919 */ /* 0x000e220000008800 */
[----:B------:R-:W-:-:S04]  /*b750*/  MOV R2, 0x400 ;  /* 0x0000040000027802 */ /* 0x000fc80000000f00 */
[----:B0-----:R-:W-:Y:S02]  /*b760*/  LEA R3, R3, R2, 0x18 ;  /* 0x0000000203037211 */ /* 0x001fe400078ec0ff */
[----:B------:R-:W-:-:S03]  /*b770*/  SHF.L.U32 R2, R0, 0x1f, RZ ;  /* 0x0000001f00027819 */ /* 0x000fc600000006ff */
[----:B------:R-:W-:-:S04]  /*b780*/  VIADD R3, R3, 0x28 ;  /* 0x0000002803037836 */ /* 0x000fc80000000000 */
[C---:B------:R-:W-:Y:S02]  /*b790*/  IMAD R7, R12.reuse, 0x8, R3 ;  /* 0x000000080c077824 */ /* 0x040fe400078e0203 */
[----:B------:R-:W-:Y:S02]  /*b7a0*/  VIADD R12, R12, 0x1 ;  /* 0x000000010c0c7836 */ /* 0x000fe40000000000 */
[----:B------:R-:W0:Y:S03]  /*b7b0*/  SYNCS.PHASECHK.TRANS64.TRYWAIT P0, [R7+URZ], R2 ;  /* 0x00000002070075a7 */ /* 0x000e26000800017f */
[----:B------:R-:W-:-:S04]  /*b7c0*/  ISETP.NE.AND P1, PT, R12, 0x5, PT ;  /* 0x000000050c00780c */ /* 0x000fc80003f25270 */
[----:B------:R-:W-:Y:S02]  /*b7d0*/  SEL R5, RZ, 0x1, P1 ;  /* 0x00000001ff057807 */ /* 0x000fe40000800000 */
[----:B------:R-:W-:Y:S02]  /*b7e0*/  SEL R12, R12, RZ, P1 ;  /* 0x000000ff0c0c7207 */ /* 0x000fe40000800000 */
[----:B------:R-:W-:-:S03]  /*b7f0*/  LOP3.LUT R5, R0, R5, RZ, 0x3c, !PT ;  /* 0x0000000500057212 */ /* 0x000fc600078e3cff */
[----:B------:R-:W-:Y:S01]  /*b800*/  IMAD R9, R12, 0x8, R3 ;  /* 0x000000080c097824 */ /* 0x000fe200078e0203 */
[----:B------:R-:W-:Y:S01]  /*b810*/  SHF.L.U32 R4, R5, 0x1f, RZ ;  /* 0x0000001f05047819 */ /* 0x000fe200000006ff */
[----:B0-----:R-:W-:Y:S06]  /*b820*/  @!P0 BRA `(.L_x_312) ;  /* 0x0000000400008947 */ /* 0x001fec0003800000 */
.L_x_324:
[----:B------:R-:W1:Y:S01]  /*b830*/  SYNCS.PHASECHK.TRANS64.TRYWAIT P0, [R9+URZ], R4 ;  /* 0x00000004090075a7 */ /* 0x000e62000800017f */
[----:B------:R-:W-:-:S05]  /*b840*/  VIADD R0, R12, 0x1 ;  /* 0x000000010c007836 */ /* 0x000fca0000000000 */
[----:B------:R-:W-:-:S04]  /*b850*/  ISETP.NE.AND P1, PT, R0, 0x5, PT ;  /* 0x000000050000780c */ /* 0x000fc80003f25270 */
[----:B0-----:R-:W-:Y:S02]  /*b860*/  SEL R2, RZ, 0x1, P1 ;  /* 0x00000001ff027807 */ /* 0x001fe40000800000 */
[----:B------:R-:W-:Y:S02]  /*b870*/  SEL R0, R0, RZ, P1 ;  /* 0x000000ff00007207 */ /* 0x000fe40000800000 */
[----:B------:R-:W-:-:S03]  /*b880*/  LOP3.LUT R7, R5, R2, RZ, 0x3c, !PT ;  /* 0x0000000205077212 */ /* 0x000fc600078e3cff */
[----:B------:R-:W-:Y:S01]  /*b890*/  IMAD R6, R0, 0x8, R3 ;  /* 0x0000000800067824 */ /* 0x000fe200078e0203 */
[----:B------:R-:W-:Y:S01]  /*b8a0*/  SHF.L.U32 R5, R7, 0x1f, RZ ;  /* 0x0000001f07057819 */ /* 0x000fe200000006ff */
[----:B-1----:R-:W-:Y:S06]  /*b8b0*/  @!P0 BRA `(.L_x_313) ;  /* 0x0000000000f08947 */ /* 0x002fec0003800000 */
.L_x_325:
[----:B------:R-:W1:Y:S01]  /*b8c0*/  SYNCS.PHASECHK.TRANS64.TRYWAIT P0, [R6+URZ], R5 ;  /* 0x00000005060075a7 */ /* 0x000e62000800017f */
[----:B------:R-:W-:-:S05]  /*b8d0*/  VIADD R0, R0, 0x1 ;  /* 0x0000000100007836 */ /* 0x000fca0000000000 */
[----:B------:R-:W-:-:S04]  /*b8e0*/  ISETP.NE.AND P1, PT, R0, 0x5, PT ;  /* 0x000000050000780c */ /* 0x000fc80003f25270 */
[----:B------:R-:W-:Y:S02]  /*b8f0*/  SEL R2, RZ, 0x1, P1 ;  /* 0x00000001ff027807 */ /* 0x000fe40000800000 */
[----:B------:R-:W-:Y:S02]  /*b900*/  SEL R0, R0, RZ, P1 ;  /* 0x000000ff00007207 */ /* 0x000fe40000800000 */
[----:B------:R-:W-:-:S03]  /*b910*/  LOP3.LUT R7, R7, R2, RZ, 0x3c, !PT ;  /* 0x0000000207077212 */ /* 0x000fc600078e3cff */
[----:B0-----:R-:W-:Y:S01]  /*b920*/  IMAD R9, R0, 0x8, R3 ;  /* 0x0000000800097824 */ /* 0x001fe200078e0203 */
[----:B------:R-:W-:Y:S01]  /*b930*/  SHF.L.U32 R4, R7, 0x1f, RZ ;  /* 0x0000001f07047819 */ /* 0x000fe200000006ff */
[----:B-1----:R-:W-:Y:S06]  /*b940*/  @!P0 BRA `(.L_x_314) ;  /* 0x0000000000e08947 */ /* 0x002fec0003800000 */
.L_x_326:
[----:B------:R-:W1:Y:S01]  /*b950*/  SYNCS.PHASECHK.TRANS64.TRYWAIT P0, [R9+URZ], R4 ;  /* 0x00000004090075a7 */ /* 0x000e62000800017f */
[----:B------:R-:W-:-:S05]  /*b960*/  VIADD R0, R0, 0x1 ;  /* 0x0000000100007836 */ /* 0x000fca0000000000 */
[----:B------:R-:W-:-:S04]  /*b970*/  ISETP.NE.AND P1, PT, R0, 0x5, PT ;  /* 0x000000050000780c */ /* 0x000fc80003f25270 */
[----:B------:R-:W-:Y:S02]  /*b980*/  SEL R2, RZ, 0x1, P1 ;  /* 0x00000001ff027807 */ /* 0x000fe40000800000 */
[----:B------:R-:W-:Y:S02]  /*b990*/  SEL R0, R0, RZ, P1 ;  /* 0x000000ff00007207 */ /* 0x000fe40000800000 */
[----:B------:R-:W-:Y:S01]  /*b9a0*/  LOP3.LUT R2, R7, R2, RZ, 0x3c, !PT ;  /* 0x0000000207027212 */ /* 0x000fe200078e3cff */
[----:B-1----:R-:W-:Y:S06]  /*b9b0*/  @!P0 BRA `(.L_x_315) ;  /* 0x0000000000d88947 */ /* 0x002fec0003800000 */
.L_x_327:
[----:B------:R-:W-:Y:S01]  /*b9c0*/  IMAD R3, R0, 0x8, R3 ;  /* 0x0000000800037824 */ /* 0x000fe200078e0203 */
[----:B------:R-:W-:-:S07]  /*b9d0*/  SHF.L.U32 R0, R2, 0x1f, RZ ;  /* 0x0000001f02007819 */ /* 0x000fce00000006ff */
.L_x_316:
[----:B--2---:R2:W3:Y:S02]  /*b9e0*/  SYNCS.PHASECHK.TRANS64.TRYWAIT P0, [R3+URZ], R0 ;  /* 0x00000000030075a7 */ /* 0x0044e4000800017f */
[----:B---3--:R-:W-:Y:S05]  /*b9f0*/  @!P0 NANOSLEEP.SYNCS 0x989680 ;  /* 0x009896800000895d */ /* 0x008fea0003900000 */
[----:B------:R-:W3:Y:S02]  /*ba00*/  @!P0 SYNCS.PHASECHK.TRANS64 P0, [R3+URZ], R0 ;  /* 0x00000000030085a7 */ /* 0x000ee4000800007f */
[----:B---3--:R-:W-:Y:S05]  /*ba10*/  @!P0 BRA `(.L_x_316) ;  /* 0xfffffffc00f08947 */ /* 0x008fea000383ffff */
.L_x_310:
[----:B------:R-:W-:Y:S05]  /*ba20*/  BSYNC B0 ;  /* 0x0000000000007941 */ /* 0x000fea0003800000 */
.L_x_309:
[----:B------:R-:W-:Y:S05]  /*ba30*/  EXIT ;  /* 0x000000000000794d */ /* 0x000fea0003800000 */
.L_x_21:
[----:B---3--:R3:W4:Y:S02]  /*ba40*/  SYNCS.PHASECHK.TRANS64.TRYWAIT P1, [R3+URZ], R0 ;  /* 0x00000000030075a7 */ /* 0x008724000802017f */
[----:B----4-:R-:W-:Y:S05]  /*ba50*/  @!P1 NANOSLEEP.SYNCS 0x989680 ;  /* 0x009896800000995d */ /* 0x010fea0003900000 */
[----:B------:R-:W4:Y:S02]  /*ba60*/  @!P1 SYNCS.PHASECHK.TRANS64 P1, [R3+URZ], R0 ;  /* 0x00000000030095a7 */ /* 0x000f24000802007f */
[----:B----4-:R-:W-:Y:S05]  /*ba70*/  @!P1 BRA `(.L_x_21) ;  /* 0xfffffffc00f09947 */ /* 0x010fea000383ffff */
[----:B------:R-:W-:Y:S05]  /*ba80*/  BRA `(.L_x_20) ;  /* 0xffffff5800ac7947 */ /* 0x000fea000383ffff */
.L_x_26:
[----:B-1----:R1:W2:Y:S02]  /*ba90*/  SYNCS.PHASECHK.TRANS64.TRYWAIT P1, [R5+URZ], R4 ;  /* 0x00000004050075a7 */ /* 0x0022a4000802017f */
[----:B--2---:R-:W-:Y:S05]  /*baa0*/  @!P1 NANOSLEEP.SYNCS 0x989680 ;  /* 0x009896800000995d */ /* 0x004fea0003900000 */
[----:B------:R-:W2:Y:S02]  /*bab0*/  @!P1 SYNCS.PHASECHK.TRANS64 P1, [R5+URZ], R4 ;  /* 0x00000004050095a7 */ /* 0x000ea4000802007f */
[----:B--2---:R-:W-:Y:S05]  /*bac0*/  @!P1 BRA `(.L_x_26) ;  /* 0xfffffffc00f09947 */ /* 0x004fea000383ffff */
[----:B------:R-:W-:Y:S05]  /*bad0*/  BRA `(.L_x_25) ;  /* 0xffffff5c00a87947 */ /* 0x000fea000383ffff */
.L_x_297:
[----:B------:R-:W-:Y:S01]  /*bae0*/  BSSY B1, `(.L_x_317) ;  /* 0x0000006000017945 */ /* 0x000fe20003800000 */
[----:B------:R-:W-:-:S07]  /*baf0*/  IMAD.MOV.U32 R15, RZ, RZ, -0x1 ;  /* 0xffffffffff0f7424 */ /* 0x000fce00078e00ff */
[----:B------:R-:W-:Y:S05]  /*bb00*/  WARPSYNC.COLLECTIVE R15, `(.L_x_318) ;  /* 0x000000000f0c7348 */ /* 0x000fea0003c00000 */
[----:B------:R-:W-:Y:S02]  /*bb10*/  ELECT P6, UR62, PT ;  /* 0x00000000003e782f */ /* 0x000fe400038c0000 */
[----:B------:R-:W-:Y:S01]  /*bb20*/  MOV R14, UR62 ;  /* 0x0000003e000e7c02 */ /* 0x000fe20008000f00 */
[----:B------:R-:W-:Y:S10]  /*bb30*/  ENDCOLLECTIVE ;  /* 0x000000000000791b */ /* 0x000ff40003800000 */
.L_x_318:
[----:B------:R-:W-:Y:S05]  /*bb40*/  BSYNC B1 ;  /* 0x0000000000017941 */ /* 0x000fea0003800000 */
.L_x_317:
[----:B------:R-:W-:Y:S05]  /*bb50*/  BRA `(.L_x_319) ;  /* 0xfffffff000147947 */ /* 0x000fea000383ffff */
.L_x_300:
[----:B0-----:R0:W1:Y:S02]  /*bb60*/  SYNCS.PHASECHK.TRANS64.TRYWAIT P0, [R14+URZ+0x28], R7 ;  /* 0x000028070e0075a7 */ /* 0x001064000800017f */
[----:B-1----:R-:W-:Y:S05]  /*bb70*/  @!P0 NANOSLEEP.SYNCS 0x989680 ;  /* 0x009896800000895d */ /* 0x002fea0003900000 */
[----:B------:R-:W1:Y:S02]  /*bb80*/  @!P0 SYNCS.PHASECHK.TRANS64 P0, [R14+URZ+0x28], R7 ;  /* 0x000028070e0085a7 */ /* 0x000e64000800007f */
[----:B-1----:R-:W-:Y:S05]  /*bb90*/  @!P0 BRA `(.L_x_300) ;  /* 0xfffffffc00f08947 */ /* 0x002fea000383ffff */
[----:B------:R-:W-:Y:S05]  /*bba0*/  BRA `(.L_x_320) ;  /* 0xfffffff000507947 */ /* 0x000fea000383ffff */
.L_x_308:
[----:B------:R-:W-:Y:S01]  /*bbb0*/  BSSY B0, `(.L_x_321) ;  /* 0x0000006000007945 */ /* 0x000fe20003800000 */
[----:B------:R-:W-:-:S07]  /*bbc0*/  IMAD.MOV.U32 R15, RZ, RZ, -0x1 ;  /* 0xffffffffff0f7424 */ /* 0x000fce00078e00ff */
[----:B------:R-:W-:Y:S05]  /*bbd0*/  WARPSYNC.COLLECTIVE R15, `(.L_x_322) ;  /* 0x000000000f0c7348 */ /* 0x000fea0003c00000 */
[----:B------:R-:W-:Y:S02]  /*bbe0*/  ELECT P6, UR62, PT ;  /* 0x00000000003e782f */ /* 0x000fe400038c0000 */
[----:B------:R-:W-:Y:S01]  /*bbf0*/  MOV R14, UR62 ;  /* 0x0000003e000e7c02 */ /* 0x000fe20008000f00 */
[----:B------:R-:W-:Y:S10]  /*bc00*/  ENDCOLLECTIVE ;  /* 0x000000000000791b */ /* 0x000ff40003800000 */
.L_x_322:
[----:B------:R-:W-:Y:S05]  /*bc10*/  BSYNC B0 ;  /* 0x0000000000007941 */ /* 0x000fea0003800000 */
.L_x_321:
[----:B------:R-:W-:Y:S05]  /*bc20*/  BRA `(.L_x_323) ;  /* 0xfffffff800ac7947 */ /* 0x000fea000383ffff */
.L_x_312:
[----:B0-----:R0:W1:Y:S02]  /*bc30*/  SYNCS.PHASECHK.TRANS64.TRYWAIT P0, [R7+URZ], R2 ;  /* 0x00000002070075a7 */ /* 0x001064000800017f */
[----:B-1----:R-:W-:Y:S05]  /*bc40*/  @!P0 NANOSLEEP.SYNCS 0x989680 ;  /* 0x009896800000895d */ /* 0x002fea0003900000 */
[----:B------:R-:W1:Y:S02]  /*bc50*/  @!P0 SYNCS.PHASECHK.TRANS64 P0, [R7+URZ], R2 ;  /* 0x00000002070085a7 */ /* 0x000e64000800007f */
[----:B-1----:R-:W-:Y:S05]  /*bc60*/  @!P0 BRA `(.L_x_312) ;  /* 0xfffffffc00f08947 */ /* 0x002fea000383ffff */
[----:B------:R-:W-:Y:S05]  /*bc70*/  BRA `(.L_x_324) ;  /* 0xfffffff800ec7947 */ /* 0x000fea000383ffff */
.L_x_313:
[----:B0-----:R0:W1:Y:S02]  /*bc80*/  SYNCS.PHASECHK.TRANS64.TRYWAIT P0, [R9+URZ], R4 ;  /* 0x00000004090075a7 */ /* 0x001064000800017f */
[----:B-1----:R-:W-:Y:S05]  /*bc90*/  @!P0 NANOSLEEP.SYNCS 0x989680 ;  /* 0x009896800000895d */ /* 0x002fea0003900000 */
[----:B------:R-:W1:Y:S02]  /*bca0*/  @!P0 SYNCS.PHASECHK.TRANS64 P0, [R9+URZ], R4 ;  /* 0x00000004090085a7 */ /* 0x000e64000800007f */
[----:B-1----:R-:W-:Y:S05]  /*bcb0*/  @!P0 BRA `(.L_x_313) ;  /* 0xfffffffc00f08947 */ /* 0x002fea000383ffff */
[----:B------:R-:W-:Y:S05]  /*bcc0*/  BRA `(.L_x_325) ;  /* 0xfffffff800fc7947 */ /* 0x000fea000383ffff */
.L_x_314:
[----:B0-----:R0:W1:Y:S02]  /*bcd0*/  SYNCS.PHASECHK.TRANS64.TRYWAIT P0, [R6+URZ], R5 ;  /* 0x00000005060075a7 */ /* 0x001064000800017f */
[----:B-1----:R-:W-:Y:S05]  /*bce0*/  @!P0 NANOSLEEP.SYNCS 0x989680 ;  /* 0x009896800000895d */ /* 0x002fea0003900000 */
[----:B------:R-:W1:Y:S02]  /*bcf0*/  @!P0 SYNCS.PHASECHK.TRANS64 P0, [R6+URZ], R5 ;  /* 0x00000005060085a7 */ /* 0x000e64000800007f */
[----:B-1----:R-:W-:Y:S05]  /*bd00*/  @!P0 BRA `(.L_x_314) ;  /* 0xfffffffc00f08947 */ /* 0x002fea000383ffff */
[----:B------:R-:W-:Y:S05]  /*bd10*/  BRA `(.L_x_326) ;  /* 0xfffffffc000c7947 */ /* 0x000fea000383ffff */
.L_x_315:
[----:B-1----:R1:W2:Y:S02]  /*bd20*/  SYNCS.PHASECHK.TRANS64.TRYWAIT P0, [R9+URZ], R4 ;  /* 0x00000004090075a7 */ /* 0x0022a4000800017f */
[----:B--2---:R-:W-:Y:S05]  /*bd30*/  @!P0 NANOSLEEP.SYNCS 0x989680 ;  /* 0x009896800000895d */ /* 0x004fea0003900000 */
[----:B------:R-:W2:Y:S02]  /*bd40*/  @!P0 SYNCS.PHASECHK.TRANS64 P0, [R9+URZ], R4 ;  /* 0x00000004090085a7 */ /* 0x000ea4000800007f */
[----:B--2---:R-:W-:Y:S05]  /*bd50*/  @!P0 BRA `(.L_x_315) ;  /* 0xfffffffc00f08947 */ /* 0x004fea000383ffff */
[----:B------:R-:W-:Y:S05]  /*bd60*/  BRA `(.L_x_327) ;  /* 0xfffffffc00147947 */ /* 0x000fea000383ffff */
.L_x_328:
[----:B------:R-:W-:-:S00]  /*bd70*/  BRA `(.L_x_328) ;  /* 0xfffffffc00fc7947 */ /* 0x000fc0000383ffff */
[----:B------:R-:W-:-:S00]  /*bd80*/  NOP ;  /* 0x0000000000007918 */ /* 0x000fc00000000000 */
[----:B------:R-:W-:-:S00]  /*bd90*/  NOP ;  /* 0x0000000000007918 */ /* 0x000fc00000000000 */
[----:B------:R-:W-:-:S00]  /*bda0*/  NOP ;  /* 0x0000000000007918 */ /* 0x000fc00000000000 */
[----:B------:R-:W-:-:S00]  /*bdb0*/  NOP ;  /* 0x0000000000007918 */ /* 0x000fc00000000000 */
[----:B------:R-:W-:-:S00]  /*bdc0*/  NOP ;  /* 0x0000000000007918 */ /* 0x000fc00000000000 */
[----:B------:R-:W-:-:S00]  /*bdd0*/  NOP ;  /* 0x0000000000007918 */ /* 0x000fc00000000000 */
[----:B------:R-:W-:-:S00]  /*bde0*/  NOP ;  /* 0x0000000000007918 */ /* 0x000fc00000000000 */
[----:B------:R-:W-:-:S00]  /*bdf0*/  NOP ;  /* 0x0000000000007918 */ /* 0x000fc00000000000 */
.L_x_329:


//--------------------- .nv.global.init           --------------------------
	.section	.nv.global.init,"aw",@progbits
.nv.global.init:
	.type		$str$22,@object
	.size		$str$22,($str$23 - $str$22)
$str$22:
        /*0000*/ 	.byte	0x6b, 0x5f, 0x74, 0x69, 0x6c, 0x65, 0x5f, 0x63, 0x6f, 0x75, 0x6e, 0x74, 0x20, 0x3e, 0x3d, 0x20
        /*0010*/ 	.byte	0x31, 0x00
	.type		$str$23,@object
	.size		$str$23,(__unnamed_1 - $str$23)
$str$23:
        /*0012*/ 	.byte	0x2f, 0x74, 0x6d, 0x70, 0x2f, 0x63, 0x75, 0x74, 0x6c, 0x61, 0x73, 0x73, 0x5f, 0x73, 0x77, 0x65
        /*0022*/ 	.byte	0x65, 0x70, 0x5f, 0x73, 0x72, 0x63, 0x2f, 0x69, 0x6e, 0x63, 0x6c, 0x75, 0x64, 0x65, 0x2f, 0x63
        /*0032*/ 	.byte	0x75, 0x74, 0x6c, 0x61, 0x73, 0x73, 0x2f, 0x67, 0x65, 0x6d, 0x6d, 0x2f, 0x63, 0x6f, 0x6c, 0x6c
        /*0042*/ 	.byte	0x65, 0x63, 0x74, 0x69, 0x76, 0x65, 0x2f, 0x73, 0x6d, 0x39, 0x30, 0x5f, 0x6d, 0x6d, 0x61, 0x5f
        /*0052*/ 	.byte	0x74, 0x6d, 0x61, 0x5f, 0x67, 0x6d, 0x6d, 0x61, 0x5f, 0x73, 0x73, 0x5f, 0x77, 0x61, 0x72, 0x70
        /*0062*/ 	.byte	0x73, 0x70, 0x65, 0x63, 0x69, 0x61, 0x6c, 0x69, 0x7a, 0x65, 0x64, 0x2e, 0x68, 0x70, 0x70, 0x00
	.type		__unnamed_1,@object
	.size		__unnamed_1,(.L_0 - __unnamed_1)
__unnamed_1:
        /*0072*/ 	.byte	0x76, 0x6f, 0x69, 0x64, 0x20, 0x63, 0x75, 0x74, 0x6c, 0x61, 0x73, 0x73, 0x3a, 0x3a, 0x67, 0x65
        /* <DEDUP_REMOVED lines=181> */
.L_0:


//--------------------- .nv.shared._ZN7cutlass13device_kernelINS_4gemm6kernel13GemmUniversalIN4cute5tupleIJiiiiEEENS1_10collective13CollectiveMmaINS1_34MainloopSm90TmaGmmaWarpSpecializedILi5ENS5_IJNS4_1CILi2EEESB_NSA_ILi1EEEEEENS1_35KernelTmaWarpSpecializedCooperativeEEENS5_IJNSA_ILi128EEENSA_ILi256EEENSA_ILi64EEEEEENS_6half_tENS5_IJlSC_lEEESK_SL_NS4_8TiledMMAINS4_8MMA_AtomIJNS4_4SM904GMMA26MMA_64x256x16_F32F16F16_SSILNSP_5MajorE0ELSR_0ELNSP_7ScaleInE1ELSS_1EEEEEENS4_6LayoutINS5_IJSB_SC_SC_EEENS5_IJSC_NSA_ILi0EEESX_EEEEENS5_IJNS4_10UnderscoreES10_S10_EEEEENS4_23SM90_TMA_LOAD_MULTICASTENS4_14ComposedLayoutINS4_7SwizzleILi3ELi4ELi3EEENS4_18smem_ptr_flag_bitsILi16EEENSV_INS5_IJNSA_ILi8EEESI_EEENS5_IJSI_SC_EEEEEEEvNS4_8identityES13_S1D_vS1E_EENS_8epilogue10collective6detail29Sm90TmaWarpSpecializedAdapterINS1H_15DefaultEpilogueISK_SL_SL_NS1G_6thread17LinearCombinationISK_Li1EffLNS1L_9ScaleType4KindE0ELNS_15FloatRoundStyleE2ESK_EENS1_15EpilogueDefaultEEEEEvvEEEEvNT_6ParamsE --------------------------
	.section	.nv.shared._ZN7cutlass13device_kernelINS_4gemm6kernel13GemmUniversalIN4cute5tupleIJiiiiEEENS1_10collective13CollectiveMmaINS1_34MainloopSm90TmaGmmaWarpSpecializedILi5ENS5_IJNS4_1CILi2EEESB_NSA_ILi1EEEEEENS1_35KernelTmaWarpSpecializedCooperativeEEENS5_IJNSA_ILi128EEENSA_ILi256EEENSA_ILi64EEEEEENS_6half_tENS5_IJlSC_lEEESK_SL_NS4_8TiledMMAINS4_8MMA_AtomIJNS4_4SM904GMMA26MMA_64x256x16_F32F16F16_SSILNSP_5MajorE0ELSR_0ELNSP_7ScaleInE1ELSS_1EEEEEENS4_6LayoutINS5_IJSB_SC_SC_EEENS5_IJSC_NSA_ILi0EEESX_EEEEENS5_IJNS4_10UnderscoreES10_S10_EEEEENS4_23SM90_TMA_LOAD_MULTICASTENS4_14ComposedLayoutINS4_7SwizzleILi3ELi4ELi3EEENS4_18smem_ptr_flag_bitsILi16EEENSV_INS5_IJNSA_ILi8EEESI_EEENS5_IJSI_SC_EEEEEEEvNS4_8identityES13_S1D_vS1E_EENS_8epilogue10collective6detail29Sm90TmaWarpSpecializedAdapterINS1H_15DefaultEpilogueISK_SL_SL_NS1G_6thread17LinearCombinationISK_Li1EffLNS1L_9ScaleType4KindE0ELNS_15FloatRoundStyleE2ESK_EENS1_15EpilogueDefaultEEEEEvvEEEEvNT_6ParamsE,"aw",@nobits
	.sectionflags	@""
	.align	16
	.zero		1024


//--------------------- .nv.shared.reserved.0     --------------------------
	.section	.nv.shared.reserved.0,"aw",@nobits
	.weak		__nv_reservedSMEM_offset_0_alias
	.size		__nv_reservedSMEM_offset_0_alias, 0, 0
	.other		__nv_reservedSMEM_offset_0_alias,@"STO_CUDA_RESERVED_SHARED STV_DEFAULT"
__nv_reservedSMEM_offset_0_alias:
	.zero		0


//--------------------- .nv.global                --------------------------
	.section	.nv.global,"aw",@nobits
.nv.global:
	.type		_ZN39_INTERNAL_df74731b_4_k_cu_45388b2a_39414cute1_E,@object
	.size		_ZN39_INTERNAL_df74731b_4_k_cu_45388b2a_39414cute1_E,(_ZN39_INTERNAL_df74731b_4_k_cu_45388b2a_39414cuda3std3__45__cpo6cbeginE - _ZN39_INTERNAL_df74731b_4_k_cu_45388b2a_39414cute1_E)
_ZN39_INTERNAL_df74731b_4_k_cu_45388b2a_39414cute1_E:
	.zero		1
	.type		_ZN39_INTERNAL_df74731b_4_k_cu_45388b2a_39414cuda3std3__45__cpo6cbeginE,@object
	.size		_ZN39_INTERNAL_df74731b_4_k_cu_45388b2a_39414cuda3std3__45__cpo6cbeginE,(_ZN39_INTERNAL_df74731b_4_k_cu_45388b2a_39414cuda3std3__48in_placeE - _ZN39_INTERNAL_df74731b_4_k_cu_45388b2a_39414cuda3std3__45__cpo6cbeginE)
_ZN39_INTERNAL_df74731b_4_k_cu_45388b2a_39414cuda3std3__45__cpo6cbeginE:
	.zero		1
	.type		_ZN39_INTERNAL_df74731b_4_k_cu_45388b2a_39414cuda3std3__48in_placeE,@object
	.size		_ZN39_INTERNAL_df74731b_4_k_cu_45388b2a_39414cuda3std3__48in_placeE,(_ZN39_INTERNAL_df74731b_4_k_cu_45388b2a_39414cuda3std6ranges3__45__cpo9iter_moveE - _ZN39_INTERNAL_df74731b_4_k_cu_45388b2a_39414cuda3std3__48in_placeE)
_ZN39_INTERNAL_df74731b_4_k_cu_45388b2a_39414cuda3std3__48in_placeE:
	.zero		1
	.type		_ZN39_INTERNAL_df74731b_4_k_cu_45388b2a_39414cuda3std6ranges3__45__cpo9iter_moveE,@object
	.size		_ZN39_INTERNAL_df74731b_4_k_cu_45388b2a_39414cuda3std6ranges3__45__cpo9iter_moveE,(_ZN39_INTERNAL_df74731b_4_k_cu_45388b2a_39414cuda3std3__45__cpo5beginE - _ZN39_INTERNAL_df74731b_4_k_cu_45388b2a_39414cuda3std6ranges3__45__cpo9iter_moveE)
_ZN39_INTERNAL_df74731b_4_k_cu_45388b2a_39414cuda3std6ranges3__45__cpo9iter_moveE:
	.zero		1
	.type		_ZN39_INTERNAL_df74731b_4_k_cu_45388b2a_39414cuda3std3__45__cpo5beginE,@object
	.size		_ZN39_INTERNAL_df74731b_4_k_cu_45388b2a_39414cuda3std3__45__cpo5beginE,(_ZN39_INTERNAL_df74731b_4_k_cu_45388b2a_39414cuda3std3__441_GLOBAL__N__df74731b_4_k_cu_45388b2a_39416ignoreE - _ZN39_INTERNAL_df74731b_4_k_cu_45388b2a_39414cuda3std3__45__cpo5beginE)
_ZN39_INTERNAL_df74731b_4_k_cu_45388b2a_39414cuda3std3__45__cpo5beginE:
	.zero		1
	.type		_ZN39_INTERNAL_df74731b_4_k_cu_45388b2a_39414cuda3std3__441_GLOBAL__N__df74731b_4_k_cu_45388b2a_39416ignoreE,@object
	.size		_ZN39_INTERNAL_df74731b_4_k_cu_45388b2a_39414cuda3std3__441_GLOBAL__N__df74731b_4_k_cu_45388b2a_39416ignoreE,(_ZN39_INTERNAL_df74731b_4_k_cu_45388b2a_39414cute7productE - _ZN39_INTERNAL_df74731b_4_k_cu_45388b2a_39414cuda3std3__441_GLOBAL__N__df74731b_4_k_cu_45388b2a_39416ignoreE)
_ZN39_INTERNAL_df74731b_4_k_cu_45388b2a_39414cuda3std3__441_GLOBAL__N__df74731b_4_k_cu_45388b2a_39416ignoreE:
	.zero		1
	.type		_ZN39_INTERNAL_df74731b_4_k_cu_45388b2a_39414cute7productE,@object
	.size		_ZN39_INTERNAL_df74731b_4_k_cu_45388b2a_39414cute7productE,(_ZN39_INTERNAL_df74731b_4_k_cu_45388b2a_39414cuda3std3__45__cpo3endE - _ZN39_INTERNAL_df74731b_4_k_cu_45388b2a_39414cute7productE)
_ZN39_INTERNAL_df74731b_4_k_cu_45388b2a_39414cute7productE:
	.zero		1
	.type		_ZN39_INTERNAL_df74731b_4_k_cu_45388b2a_39414cuda3std3__45__cpo3endE,@object
	.size		_ZN39_INTERNAL_df74731b_4_k_cu_45388b2a_39414cuda3std3__45__cpo3endE,(_ZN39_INTERNAL_df74731b_4_k_cu_45388b2a_39414cuda3std3__419piecewise_constructE - _ZN39_INTERNAL_df74731b_4_k_cu_45388b2a_39414cuda3std3__45__cpo3endE)
_ZN39_INTERNAL_df74731b_4_k_cu_45388b2a_39414cuda3std3__45__cpo3endE:
	.zero		1
	.type		_ZN39_INTERNAL_df74731b_4_k_cu_45388b2a_39414cuda3std3__419piecewise_constructE,@object
	.size		_ZN39_INTERNAL_df74731b_4_k_cu_45388b2a_39414cuda3std3__419piecewise_constructE,(_ZN39_INTERNAL_df74731b_4_k_cu_45388b2a_39414cuda3std3__45__cpo4cendE - _ZN39_INTERNAL_df74731b_4_k_cu_45388b2a_39414cuda3std3__419piecewise_constructE)
_ZN39_INTERNAL_df74731b_4_k_cu_45388b2a_39414cuda3std3__419piecewise_constructE:
	.zero		1
	.type		_ZN39_INTERNAL_df74731b_4_k_cu_45388b2a_39414cuda3std3__45__cpo4cendE,@object
	.size		_ZN39_INTERNAL_df74731b_4_k_cu_45388b2a_39414cuda3std3__45__cpo4cendE,(_ZN39_INTERNAL_df74731b_4_k_cu_45388b2a_39414cuda3std6ranges3__45__cpo4swapE - _ZN39_INTERNAL_df74731b_4_k_cu_45388b2a_39414cuda3std3__45__cpo4cendE)
_ZN39_INTERNAL_df74731b_4_k_cu_45388b2a_39414cuda3std3__45__cpo4cendE:
	.zero		1
	.type		_ZN39_INTERNAL_df74731b_4_k_cu_45388b2a_39414cuda3std6ranges3__45__cpo4swapE,@object
	.size		_ZN39_INTERNAL_df74731b_4_k_cu_45388b2a_39414cuda3std6ranges3__45__cpo4swapE,(.L_8 - _ZN39_INTERNAL_df74731b_4_k_cu_45388b2a_39414cuda3std6ranges3__45__cpo4swapE)
_ZN39_INTERNAL_df74731b_4_k_cu_45388b2a_39414cuda3std6ranges3__45__cpo4swapE:
	.zero		1
.L_8:


//--------------------- .nv.constant0._ZN7cutlass13device_kernelINS_4gemm6kernel13GemmUniversalIN4cute5tupleIJiiiiEEENS1_10collective13CollectiveMmaINS1_34MainloopSm90TmaGmmaWarpSpecializedILi5ENS5_IJNS4_1CILi2EEESB_NSA_ILi1EEEEEENS1_35KernelTmaWarpSpecializedCooperativeEEENS5_IJNSA_ILi128EEENSA_ILi256EEENSA_ILi64EEEEEENS_6half_tENS5_IJlSC_lEEESK_SL_NS4_8TiledMMAINS4_8MMA_AtomIJNS4_4SM904GMMA26MMA_64x256x16_F32F16F16_SSILNSP_5MajorE0ELSR_0ELNSP_7ScaleInE1ELSS_1EEEEEENS4_6LayoutINS5_IJSB_SC_SC_EEENS5_IJSC_NSA_ILi0EEESX_EEEEENS5_IJNS4_10UnderscoreES10_S10_EEEEENS4_23SM90_TMA_LOAD_MULTICASTENS4_14ComposedLayoutINS4_7SwizzleILi3ELi4ELi3EEENS4_18smem_ptr_flag_bitsILi16EEENSV_INS5_IJNSA_ILi8EEESI_EEENS5_IJSI_SC_EEEEEEEvNS4_8identityES13_S1D_vS1E_EENS_8epilogue10collective6detail29Sm90TmaWarpSpecializedAdapterINS1H_15DefaultEpilogueISK_SL_SL_NS1G_6thread17LinearCombinationISK_Li1EffLNS1L_9ScaleType4KindE0ELNS_15FloatRoundStyleE2ESK_EENS1_15EpilogueDefaultEEEEEvvEEEEvNT_6ParamsE --------------------------
	.section	.nv.constant0._ZN7cutlass13device_kernelINS_4gemm6kernel13GemmUniversalIN4cute5tupleIJiiiiEEENS1_10collective13CollectiveMmaINS1_34MainloopSm90TmaGmmaWarpSpecializedILi5ENS5_IJNS4_1CILi2EEESB_NSA_ILi1EEEEEENS1_35KernelTmaWarpSpecializedCooperativeEEENS5_IJNSA_ILi128EEENSA_ILi256EEENSA_ILi64EEEEEENS_6half_tENS5_IJlSC_lEEESK_SL_NS4_8TiledMMAINS4_8MMA_AtomIJNS4_4SM904GMMA26MMA_64x256x16_F32F16F16_SSILNSP_5MajorE0ELSR_0ELNSP_7ScaleInE1ELSS_1EEEEEENS4_6LayoutINS5_IJSB_SC_SC_EEENS5_IJSC_NSA_ILi0EEESX_EEEEENS5_IJNS4_10UnderscoreES10_S10_EEEEENS4_23SM90_TMA_LOAD_MULTICASTENS4_14ComposedLayoutINS4_7SwizzleILi3ELi4ELi3EEENS4_18smem_ptr_flag_bitsILi16EEENSV_INS5_IJNSA_ILi8EEESI_EEENS5_IJSI_SC_EEEEEEEvNS4_8identityES13_S1D_vS1E_EENS_8epilogue10collective6detail29Sm90TmaWarpSpecializedAdapterINS1H_15DefaultEpilogueISK_SL_SL_NS1G_6thread17LinearCombinationISK_Li1EffLNS1L_9ScaleType4KindE0ELNS_15FloatRoundStyleE2ESK_EENS1_15EpilogueDefaultEEEEEvvEEEEvNT_6ParamsE,"a",@progbits
	.sectionflags	@""
	.align	4
.nv.constant0._ZN7cutlass13device_kernelINS_4gemm6kernel13GemmUniversalIN4cute5tupleIJiiiiEEENS1_10collective13CollectiveMmaINS1_34MainloopSm90TmaGmmaWarpSpecializedILi5ENS5_IJNS4_1CILi2EEESB_NSA_ILi1EEEEEENS1_35KernelTmaWarpSpecializedCooperativeEEENS5_IJNSA_ILi128EEENSA_ILi256EEENSA_ILi64EEEEEENS_6half_tENS5_IJlSC_lEEESK_SL_NS4_8TiledMMAINS4_8MMA_AtomIJNS4_4SM904GMMA26MMA_64x256x16_F32F16F16_SSILNSP_5MajorE0ELSR_0ELNSP_7ScaleInE1ELSS_1EEEEEENS4_6LayoutINS5_IJSB_SC_SC_EEENS5_IJSC_NSA_ILi0EEESX_EEEEENS5_IJNS4_10UnderscoreES10_S10_EEEEENS4_23SM90_TMA_LOAD_MULTICASTENS4_14ComposedLayoutINS4_7SwizzleILi3ELi4ELi3EEENS4_18smem_ptr_flag_bitsILi16EEENSV_INS5_IJNSA_ILi8EEESI_EEENS5_IJSI_SC_EEEEEEEvNS4_8identityES13_S1D_vS1E_EENS_8epilogue10collective6detail29Sm90TmaWarpSpecializedAdapterINS1H_15DefaultEpilogueISK_SL_SL_NS1G_6thread17LinearCombinationISK_Li1EffLNS1L_9ScaleType4KindE0ELNS_15FloatRoundStyleE2ESK_EENS1_15EpilogueDefaultEEEEEvvEEEEvNT_6ParamsE:
	.zero		1664


//--------------------- SYMBOLS --------------------------

	.type		.nv.reservedSmem.offset0,@object
	.size		.nv.reservedSmem.offset0,0x4
	.type		__assertfail,@function
